//
// Generated by NVIDIA NVVM Compiler
//
// Compiler Build ID: CL-36424714
// Cuda compilation tools, release 13.0, V13.0.88
// Based on NVVM 20.0.0
//

.version 9.0
.target sm_100
.address_size 64

	// .globl	_Z16transpose_kernelIhEvPKT_iPS0_iii
// _ZZ16transpose_kernelIhEvPKT_iPS0_iiiE4tile has been demoted
// _ZZ29transpose_multichannel_kernelIhLi3EEvPKT_iPS0_iiiE4tile has been demoted
// _ZZ29transpose_multichannel_kernelIhLi4EEvPKT_iPS0_iiiE4tile has been demoted
// _ZZ16transpose_kernelItEvPKT_iPS0_iiiE4tile has been demoted
// _ZZ29transpose_multichannel_kernelItLi3EEvPKT_iPS0_iiiE4tile has been demoted
// _ZZ29transpose_multichannel_kernelItLi4EEvPKT_iPS0_iiiE4tile has been demoted
// _ZZ16transpose_kernelIsEvPKT_iPS0_iiiE4tile has been demoted
// _ZZ29transpose_multichannel_kernelIsLi3EEvPKT_iPS0_iiiE4tile has been demoted
// _ZZ29transpose_multichannel_kernelIsLi4EEvPKT_iPS0_iiiE4tile has been demoted
// _ZZ16transpose_kernelIiEvPKT_iPS0_iiiE4tile has been demoted
// _ZZ29transpose_multichannel_kernelIiLi3EEvPKT_iPS0_iiiE4tile has been demoted
// _ZZ29transpose_multichannel_kernelIiLi4EEvPKT_iPS0_iiiE4tile has been demoted
// _ZZ16transpose_kernelIfEvPKT_iPS0_iiiE4tile has been demoted
// _ZZ29transpose_multichannel_kernelIfLi3EEvPKT_iPS0_iiiE4tile has been demoted
// _ZZ29transpose_multichannel_kernelIfLi4EEvPKT_iPS0_iiiE4tile has been demoted

.visible .entry _Z16transpose_kernelIhEvPKT_iPS0_iii(
	.param .u64 .ptr .align 1 _Z16transpose_kernelIhEvPKT_iPS0_iii_param_0,
	.param .u32 _Z16transpose_kernelIhEvPKT_iPS0_iii_param_1,
	.param .u64 .ptr .align 1 _Z16transpose_kernelIhEvPKT_iPS0_iii_param_2,
	.param .u32 _Z16transpose_kernelIhEvPKT_iPS0_iii_param_3,
	.param .u32 _Z16transpose_kernelIhEvPKT_iPS0_iii_param_4,
	.param .u32 _Z16transpose_kernelIhEvPKT_iPS0_iii_param_5
)
{
	.reg .pred 	%p<7>;
	.reg .b16 	%rs<4>;
	.reg .b32 	%r<25>;
	.reg .b64 	%rd<13>;
	// demoted variable
	.shared .align 1 .b8 _ZZ16transpose_kernelIhEvPKT_iPS0_iiiE4tile[1056];
	ld.param.u64 	%rd1, [_Z16transpose_kernelIhEvPKT_iPS0_iii_param_0];
	ld.param.u32 	%r9, [_Z16transpose_kernelIhEvPKT_iPS0_iii_param_1];
	ld.param.u64 	%rd2, [_Z16transpose_kernelIhEvPKT_iPS0_iii_param_2];
	ld.param.u32 	%r10, [_Z16transpose_kernelIhEvPKT_iPS0_iii_param_3];
	ld.param.u32 	%r11, [_Z16transpose_kernelIhEvPKT_iPS0_iii_param_4];
	ld.param.u32 	%r13, [_Z16transpose_kernelIhEvPKT_iPS0_iii_param_5];
	mov.u32 	%r14, %ctaid.x;
	shl.b32 	%r1, %r14, 5;
	mov.u32 	%r2, %tid.x;
	add.s32 	%r3, %r1, %r2;
	mov.u32 	%r15, %ctaid.y;
	shl.b32 	%r4, %r15, 5;
	mov.u32 	%r5, %tid.y;
	add.s32 	%r16, %r4, %r5;
	setp.ge.s32 	%p1, %r3, %r11;
	setp.ge.s32 	%p2, %r16, %r13;
	or.pred  	%p3, %p1, %p2;
	@%p3 bra 	$L__BB0_2;
	cvta.to.global.u64 	%rd3, %rd1;
	mul.lo.s32 	%r17, %r9, %r16;
	cvt.s64.s32 	%rd4, %r17;
	cvt.s64.s32 	%rd5, %r3;
	add.s64 	%rd6, %rd4, %rd5;
	add.s64 	%rd7, %rd3, %rd6;
	ld.global.nc.u8 	%rs1, [%rd7];
	cvt.u16.u8 	%rs2, %rs1;
	mov.u32 	%r18, _ZZ16transpose_kernelIhEvPKT_iPS0_iiiE4tile;
	mad.lo.s32 	%r19, %r5, 33, %r18;
	add.s32 	%r20, %r19, %r2;
	st.shared.u8 	[%r20], %rs2;
$L__BB0_2:
	bar.sync 	0;
	add.s32 	%r7, %r4, %r2;
	add.s32 	%r8, %r1, %r5;
	setp.ge.s32 	%p4, %r7, %r13;
	setp.ge.s32 	%p5, %r8, %r11;
	or.pred  	%p6, %p5, %p4;
	@%p6 bra 	$L__BB0_4;
	mul.lo.s32 	%r21, %r10, %r8;
	cvt.s64.s32 	%rd8, %r21;
	mov.u32 	%r22, _ZZ16transpose_kernelIhEvPKT_iPS0_iiiE4tile;
	mad.lo.s32 	%r23, %r2, 33, %r22;
	add.s32 	%r24, %r23, %r5;
	ld.shared.u8 	%rs3, [%r24];
	cvt.u64.u32 	%rd9, %r7;
	add.s64 	%rd10, %rd8, %rd9;
	cvta.to.global.u64 	%rd11, %rd2;
	add.s64 	%rd12, %rd11, %rd10;
	st.global.u8 	[%rd12], %rs3;
$L__BB0_4:
	ret;

}
	// .globl	_Z29transpose_multichannel_kernelIhLi3EEvPKT_iPS0_iii
.visible .entry _Z29transpose_multichannel_kernelIhLi3EEvPKT_iPS0_iii(
	.param .u64 .ptr .align 1 _Z29transpose_multichannel_kernelIhLi3EEvPKT_iPS0_iii_param_0,
	.param .u32 _Z29transpose_multichannel_kernelIhLi3EEvPKT_iPS0_iii_param_1,
	.param .u64 .ptr .align 1 _Z29transpose_multichannel_kernelIhLi3EEvPKT_iPS0_iii_param_2,
	.param .u32 _Z29transpose_multichannel_kernelIhLi3EEvPKT_iPS0_iii_param_3,
	.param .u32 _Z29transpose_multichannel_kernelIhLi3EEvPKT_iPS0_iii_param_4,
	.param .u32 _Z29transpose_multichannel_kernelIhLi3EEvPKT_iPS0_iii_param_5
)
{
	.reg .pred 	%p<7>;
	.reg .b16 	%rs<10>;
	.reg .b32 	%r<27>;
	.reg .b64 	%rd<13>;
	// demoted variable
	.shared .align 1 .b8 _ZZ29transpose_multichannel_kernelIhLi3EEvPKT_iPS0_iiiE4tile[3168];
	ld.param.u64 	%rd1, [_Z29transpose_multichannel_kernelIhLi3EEvPKT_iPS0_iii_param_0];
	ld.param.u32 	%r9, [_Z29transpose_multichannel_kernelIhLi3EEvPKT_iPS0_iii_param_1];
	ld.param.u64 	%rd2, [_Z29transpose_multichannel_kernelIhLi3EEvPKT_iPS0_iii_param_2];
	ld.param.u32 	%r10, [_Z29transpose_multichannel_kernelIhLi3EEvPKT_iPS0_iii_param_3];
	ld.param.u32 	%r11, [_Z29transpose_multichannel_kernelIhLi3EEvPKT_iPS0_iii_param_4];
	ld.param.u32 	%r13, [_Z29transpose_multichannel_kernelIhLi3EEvPKT_iPS0_iii_param_5];
	mov.u32 	%r14, %ctaid.x;
	shl.b32 	%r1, %r14, 5;
	mov.u32 	%r2, %tid.x;
	add.s32 	%r3, %r1, %r2;
	mov.u32 	%r15, %ctaid.y;
	shl.b32 	%r4, %r15, 5;
	mov.u32 	%r5, %tid.y;
	add.s32 	%r16, %r4, %r5;
	setp.ge.s32 	%p1, %r3, %r11;
	setp.ge.s32 	%p2, %r16, %r13;
	or.pred  	%p3, %p1, %p2;
	@%p3 bra 	$L__BB1_2;
	cvta.to.global.u64 	%rd3, %rd1;
	mul.lo.s32 	%r17, %r9, %r16;
	mov.u32 	%r18, _ZZ29transpose_multichannel_kernelIhLi3EEvPKT_iPS0_iiiE4tile;
	mad.lo.s32 	%r19, %r5, 99, %r18;
	mul.lo.s32 	%r20, %r3, 3;
	cvt.s64.s32 	%rd4, %r17;
	cvt.s64.s32 	%rd5, %r20;
	add.s64 	%rd6, %rd5, %rd4;
	add.s64 	%rd7, %rd3, %rd6;
	ld.global.nc.u8 	%rs1, [%rd7];
	cvt.u16.u8 	%rs2, %rs1;
	mad.lo.s32 	%r21, %r2, 3, %r19;
	st.shared.u8 	[%r21], %rs2;
	ld.global.nc.u8 	%rs3, [%rd7+1];
	cvt.u16.u8 	%rs4, %rs3;
	st.shared.u8 	[%r21+1], %rs4;
	ld.global.nc.u8 	%rs5, [%rd7+2];
	cvt.u16.u8 	%rs6, %rs5;
	st.shared.u8 	[%r21+2], %rs6;
$L__BB1_2:
	bar.sync 	0;
	add.s32 	%r7, %r4, %r2;
	add.s32 	%r8, %r1, %r5;
	setp.ge.s32 	%p4, %r7, %r13;
	setp.ge.s32 	%p5, %r8, %r11;
	or.pred  	%p6, %p5, %p4;
	@%p6 bra 	$L__BB1_4;
	mul.lo.s32 	%r22, %r10, %r8;
	mul.lo.s32 	%r23, %r7, 3;
	mov.u32 	%r24, _ZZ29transpose_multichannel_kernelIhLi3EEvPKT_iPS0_iiiE4tile;
	mad.lo.s32 	%r25, %r2, 99, %r24;
	cvt.s64.s32 	%rd8, %r22;
	mad.lo.s32 	%r26, %r5, 3, %r25;
	ld.shared.u8 	%rs7, [%r26];
	cvt.u64.u32 	%rd9, %r23;
	add.s64 	%rd10, %rd9, %rd8;
	cvta.to.global.u64 	%rd11, %rd2;
	add.s64 	%rd12, %rd11, %rd10;
	st.global.u8 	[%rd12], %rs7;
	ld.shared.u8 	%rs8, [%r26+1];
	st.global.u8 	[%rd12+1], %rs8;
	ld.shared.u8 	%rs9, [%r26+2];
	st.global.u8 	[%rd12+2], %rs9;
$L__BB1_4:
	ret;

}
	// .globl	_Z29transpose_multichannel_kernelIhLi4EEvPKT_iPS0_iii
.visible .entry _Z29transpose_multichannel_kernelIhLi4EEvPKT_iPS0_iii(
	.param .u64 .ptr .align 1 _Z29transpose_multichannel_kernelIhLi4EEvPKT_iPS0_iii_param_0,
	.param .u32 _Z29transpose_multichannel_kernelIhLi4EEvPKT_iPS0_iii_param_1,
	.param .u64 .ptr .align 1 _Z29transpose_multichannel_kernelIhLi4EEvPKT_iPS0_iii_param_2,
	.param .u32 _Z29transpose_multichannel_kernelIhLi4EEvPKT_iPS0_iii_param_3,
	.param .u32 _Z29transpose_multichannel_kernelIhLi4EEvPKT_iPS0_iii_param_4,
	.param .u32 _Z29transpose_multichannel_kernelIhLi4EEvPKT_iPS0_iii_param_5
)
{
	.reg .pred 	%p<7>;
	.reg .b16 	%rs<13>;
	.reg .b32 	%r<29>;
	.reg .b64 	%rd<13>;
	// demoted variable
	.shared .align 1 .b8 _ZZ29transpose_multichannel_kernelIhLi4EEvPKT_iPS0_iiiE4tile[4224];
	ld.param.u64 	%rd1, [_Z29transpose_multichannel_kernelIhLi4EEvPKT_iPS0_iii_param_0];
	ld.param.u32 	%r9, [_Z29transpose_multichannel_kernelIhLi4EEvPKT_iPS0_iii_param_1];
	ld.param.u64 	%rd2, [_Z29transpose_multichannel_kernelIhLi4EEvPKT_iPS0_iii_param_2];
	ld.param.u32 	%r10, [_Z29transpose_multichannel_kernelIhLi4EEvPKT_iPS0_iii_param_3];
	ld.param.u32 	%r11, [_Z29transpose_multichannel_kernelIhLi4EEvPKT_iPS0_iii_param_4];
	ld.param.u32 	%r13, [_Z29transpose_multichannel_kernelIhLi4EEvPKT_iPS0_iii_param_5];
	mov.u32 	%r14, %ctaid.x;
	shl.b32 	%r1, %r14, 5;
	mov.u32 	%r2, %tid.x;
	add.s32 	%r3, %r1, %r2;
	mov.u32 	%r15, %ctaid.y;
	shl.b32 	%r4, %r15, 5;
	mov.u32 	%r5, %tid.y;
	add.s32 	%r16, %r4, %r5;
	setp.ge.s32 	%p1, %r3, %r11;
	setp.ge.s32 	%p2, %r16, %r13;
	or.pred  	%p3, %p1, %p2;
	@%p3 bra 	$L__BB2_2;
	cvta.to.global.u64 	%rd3, %rd1;
	mul.lo.s32 	%r17, %r9, %r16;
	shl.b32 	%r18, %r2, 2;
	mov.u32 	%r19, _ZZ29transpose_multichannel_kernelIhLi4EEvPKT_iPS0_iiiE4tile;
	mad.lo.s32 	%r20, %r5, 132, %r19;
	shl.b32 	%r21, %r3, 2;
	cvt.s64.s32 	%rd4, %r17;
	cvt.s64.s32 	%rd5, %r21;
	add.s64 	%rd6, %rd5, %rd4;
	add.s64 	%rd7, %rd3, %rd6;
	ld.global.nc.u8 	%rs1, [%rd7];
	cvt.u16.u8 	%rs2, %rs1;
	add.s32 	%r22, %r20, %r18;
	st.shared.u8 	[%r22], %rs2;
	ld.global.nc.u8 	%rs3, [%rd7+1];
	cvt.u16.u8 	%rs4, %rs3;
	st.shared.u8 	[%r22+1], %rs4;
	ld.global.nc.u8 	%rs5, [%rd7+2];
	cvt.u16.u8 	%rs6, %rs5;
	st.shared.u8 	[%r22+2], %rs6;
	ld.global.nc.u8 	%rs7, [%rd7+3];
	cvt.u16.u8 	%rs8, %rs7;
	st.shared.u8 	[%r22+3], %rs8;
$L__BB2_2:
	bar.sync 	0;
	add.s32 	%r7, %r4, %r2;
	add.s32 	%r8, %r1, %r5;
	setp.ge.s32 	%p4, %r7, %r13;
	setp.ge.s32 	%p5, %r8, %r11;
	or.pred  	%p6, %p5, %p4;
	@%p6 bra 	$L__BB2_4;
	mul.lo.s32 	%r23, %r10, %r8;
	shl.b32 	%r24, %r7, 2;
	shl.b32 	%r25, %r5, 2;
	mov.u32 	%r26, _ZZ29transpose_multichannel_kernelIhLi4EEvPKT_iPS0_iiiE4tile;
	mad.lo.s32 	%r27, %r2, 132, %r26;
	cvt.s64.s32 	%rd8, %r23;
	add.s32 	%r28, %r27, %r25;
	ld.shared.u8 	%rs9, [%r28];
	cvt.u64.u32 	%rd9, %r24;
	add.s64 	%rd10, %rd9, %rd8;
	cvta.to.global.u64 	%rd11, %rd2;
	add.s64 	%rd12, %rd11, %rd10;
	st.global.u8 	[%rd12], %rs9;
	ld.shared.u8 	%rs10, [%r28+1];
	st.global.u8 	[%rd12+1], %rs10;
	ld.shared.u8 	%rs11, [%r28+2];
	st.global.u8 	[%rd12+2], %rs11;
	ld.shared.u8 	%rs12, [%r28+3];
	st.global.u8 	[%rd12+3], %rs12;
$L__BB2_4:
	ret;

}
	// .globl	_Z16transpose_kernelItEvPKT_iPS0_iii
.visible .entry _Z16transpose_kernelItEvPKT_iPS0_iii(
	.param .u64 .ptr .align 1 _Z16transpose_kernelItEvPKT_iPS0_iii_param_0,
	.param .u32 _Z16transpose_kernelItEvPKT_iPS0_iii_param_1,
	.param .u64 .ptr .align 1 _Z16transpose_kernelItEvPKT_iPS0_iii_param_2,
	.param .u32 _Z16transpose_kernelItEvPKT_iPS0_iii_param_3,
	.param .u32 _Z16transpose_kernelItEvPKT_iPS0_iii_param_4,
	.param .u32 _Z16transpose_kernelItEvPKT_iPS0_iii_param_5
)
{
	.reg .pred 	%p<7>;
	.reg .b16 	%rs<3>;
	.reg .b32 	%r<27>;
	.reg .b64 	%rd<13>;
	// demoted variable
	.shared .align 2 .b8 _ZZ16transpose_kernelItEvPKT_iPS0_iiiE4tile[2112];
	ld.param.u64 	%rd1, [_Z16transpose_kernelItEvPKT_iPS0_iii_param_0];
	ld.param.u32 	%r9, [_Z16transpose_kernelItEvPKT_iPS0_iii_param_1];
	ld.param.u64 	%rd2, [_Z16transpose_kernelItEvPKT_iPS0_iii_param_2];
	ld.param.u32 	%r10, [_Z16transpose_kernelItEvPKT_iPS0_iii_param_3];
	ld.param.u32 	%r11, [_Z16transpose_kernelItEvPKT_iPS0_iii_param_4];
	ld.param.u32 	%r13, [_Z16transpose_kernelItEvPKT_iPS0_iii_param_5];
	mov.u32 	%r14, %ctaid.x;
	shl.b32 	%r1, %r14, 5;
	mov.u32 	%r2, %tid.x;
	add.s32 	%r3, %r1, %r2;
	mov.u32 	%r15, %ctaid.y;
	shl.b32 	%r4, %r15, 5;
	mov.u32 	%r5, %tid.y;
	add.s32 	%r16, %r4, %r5;
	setp.ge.s32 	%p1, %r3, %r11;
	setp.ge.s32 	%p2, %r16, %r13;
	or.pred  	%p3, %p1, %p2;
	@%p3 bra 	$L__BB3_2;
	cvta.to.global.u64 	%rd3, %rd1;
	mul.lo.s32 	%r17, %r9, %r16;
	cvt.s64.s32 	%rd4, %r17;
	add.s64 	%rd5, %rd3, %rd4;
	mul.wide.s32 	%rd6, %r3, 2;
	add.s64 	%rd7, %rd5, %rd6;
	ld.global.nc.u16 	%rs1, [%rd7];
	mov.u32 	%r18, _ZZ16transpose_kernelItEvPKT_iPS0_iiiE4tile;
	mad.lo.s32 	%r19, %r5, 66, %r18;
	shl.b32 	%r20, %r2, 1;
	add.s32 	%r21, %r19, %r20;
	st.shared.u16 	[%r21], %rs1;
$L__BB3_2:
	bar.sync 	0;
	add.s32 	%r7, %r4, %r2;
	add.s32 	%r8, %r1, %r5;
	setp.ge.s32 	%p4, %r7, %r13;
	setp.ge.s32 	%p5, %r8, %r11;
	or.pred  	%p6, %p5, %p4;
	@%p6 bra 	$L__BB3_4;
	mul.lo.s32 	%r22, %r10, %r8;
	cvt.s64.s32 	%rd8, %r22;
	cvta.to.global.u64 	%rd9, %rd2;
	add.s64 	%rd10, %rd9, %rd8;
	mov.u32 	%r23, _ZZ16transpose_kernelItEvPKT_iPS0_iiiE4tile;
	mad.lo.s32 	%r24, %r2, 66, %r23;
	shl.b32 	%r25, %r5, 1;
	add.s32 	%r26, %r24, %r25;
	ld.shared.u16 	%rs2, [%r26];
	mul.wide.u32 	%rd11, %r7, 2;
	add.s64 	%rd12, %rd10, %rd11;
	st.global.u16 	[%rd12], %rs2;
$L__BB3_4:
	ret;

}
	// .globl	_Z29transpose_multichannel_kernelItLi3EEvPKT_iPS0_iii
.visible .entry _Z29transpose_multichannel_kernelItLi3EEvPKT_iPS0_iii(
	.param .u64 .ptr .align 1 _Z29transpose_multichannel_kernelItLi3EEvPKT_iPS0_iii_param_0,
	.param .u32 _Z29transpose_multichannel_kernelItLi3EEvPKT_iPS0_iii_param_1,
	.param .u64 .ptr .align 1 _Z29transpose_multichannel_kernelItLi3EEvPKT_iPS0_iii_param_2,
	.param .u32 _Z29transpose_multichannel_kernelItLi3EEvPKT_iPS0_iii_param_3,
	.param .u32 _Z29transpose_multichannel_kernelItLi3EEvPKT_iPS0_iii_param_4,
	.param .u32 _Z29transpose_multichannel_kernelItLi3EEvPKT_iPS0_iii_param_5
)
{
	.reg .pred 	%p<7>;
	.reg .b16 	%rs<7>;
	.reg .b32 	%r<27>;
	.reg .b64 	%rd<13>;
	// demoted variable
	.shared .align 2 .b8 _ZZ29transpose_multichannel_kernelItLi3EEvPKT_iPS0_iiiE4tile[6336];
	ld.param.u64 	%rd1, [_Z29transpose_multichannel_kernelItLi3EEvPKT_iPS0_iii_param_0];
	ld.param.u32 	%r9, [_Z29transpose_multichannel_kernelItLi3EEvPKT_iPS0_iii_param_1];
	ld.param.u64 	%rd2, [_Z29transpose_multichannel_kernelItLi3EEvPKT_iPS0_iii_param_2];
	ld.param.u32 	%r10, [_Z29transpose_multichannel_kernelItLi3EEvPKT_iPS0_iii_param_3];
	ld.param.u32 	%r11, [_Z29transpose_multichannel_kernelItLi3EEvPKT_iPS0_iii_param_4];
	ld.param.u32 	%r13, [_Z29transpose_multichannel_kernelItLi3EEvPKT_iPS0_iii_param_5];
	mov.u32 	%r14, %ctaid.x;
	shl.b32 	%r1, %r14, 5;
	mov.u32 	%r2, %tid.x;
	add.s32 	%r3, %r1, %r2;
	mov.u32 	%r15, %ctaid.y;
	shl.b32 	%r4, %r15, 5;
	mov.u32 	%r5, %tid.y;
	add.s32 	%r16, %r4, %r5;
	setp.ge.s32 	%p1, %r3, %r11;
	setp.ge.s32 	%p2, %r16, %r13;
	or.pred  	%p3, %p1, %p2;
	@%p3 bra 	$L__BB4_2;
	cvta.to.global.u64 	%rd3, %rd1;
	mul.lo.s32 	%r17, %r9, %r16;
	cvt.s64.s32 	%rd4, %r17;
	add.s64 	%rd5, %rd3, %rd4;
	mov.u32 	%r18, _ZZ29transpose_multichannel_kernelItLi3EEvPKT_iPS0_iiiE4tile;
	mad.lo.s32 	%r19, %r5, 198, %r18;
	mul.lo.s32 	%r20, %r3, 3;
	mul.wide.s32 	%rd6, %r20, 2;
	add.s64 	%rd7, %rd5, %rd6;
	ld.global.nc.u16 	%rs1, [%rd7];
	mad.lo.s32 	%r21, %r2, 6, %r19;
	st.shared.u16 	[%r21], %rs1;
	ld.global.nc.u16 	%rs2, [%rd7+2];
	st.shared.u16 	[%r21+2], %rs2;
	ld.global.nc.u16 	%rs3, [%rd7+4];
	st.shared.u16 	[%r21+4], %rs3;
$L__BB4_2:
	bar.sync 	0;
	add.s32 	%r7, %r4, %r2;
	add.s32 	%r8, %r1, %r5;
	setp.ge.s32 	%p4, %r7, %r13;
	setp.ge.s32 	%p5, %r8, %r11;
	or.pred  	%p6, %p5, %p4;
	@%p6 bra 	$L__BB4_4;
	mul.lo.s32 	%r22, %r10, %r8;
	cvt.s64.s32 	%rd8, %r22;
	cvta.to.global.u64 	%rd9, %rd2;
	add.s64 	%rd10, %rd9, %rd8;
	mul.lo.s32 	%r23, %r7, 3;
	mov.u32 	%r24, _ZZ29transpose_multichannel_kernelItLi3EEvPKT_iPS0_iiiE4tile;
	mad.lo.s32 	%r25, %r2, 198, %r24;
	mad.lo.s32 	%r26, %r5, 6, %r25;
	ld.shared.u16 	%rs4, [%r26];
	mul.wide.u32 	%rd11, %r23, 2;
	add.s64 	%rd12, %rd10, %rd11;
	st.global.u16 	[%rd12], %rs4;
	ld.shared.u16 	%rs5, [%r26+2];
	st.global.u16 	[%rd12+2], %rs5;
	ld.shared.u16 	%rs6, [%r26+4];
	st.global.u16 	[%rd12+4], %rs6;
$L__BB4_4:
	ret;

}
	// .globl	_Z29transpose_multichannel_kernelItLi4EEvPKT_iPS0_iii
.visible .entry _Z29transpose_multichannel_kernelItLi4EEvPKT_iPS0_iii(
	.param .u64 .ptr .align 1 _Z29transpose_multichannel_kernelItLi4EEvPKT_iPS0_iii_param_0,
	.param .u32 _Z29transpose_multichannel_kernelItLi4EEvPKT_iPS0_iii_param_1,
	.param .u64 .ptr .align 1 _Z29transpose_multichannel_kernelItLi4EEvPKT_iPS0_iii_param_2,
	.param .u32 _Z29transpose_multichannel_kernelItLi4EEvPKT_iPS0_iii_param_3,
	.param .u32 _Z29transpose_multichannel_kernelItLi4EEvPKT_iPS0_iii_param_4,
	.param .u32 _Z29transpose_multichannel_kernelItLi4EEvPKT_iPS0_iii_param_5
)
{
	.reg .pred 	%p<7>;
	.reg .b16 	%rs<9>;
	.reg .b32 	%r<29>;
	.reg .b64 	%rd<13>;
	// demoted variable
	.shared .align 2 .b8 _ZZ29transpose_multichannel_kernelItLi4EEvPKT_iPS0_iiiE4tile[8448];
	ld.param.u64 	%rd1, [_Z29transpose_multichannel_kernelItLi4EEvPKT_iPS0_iii_param_0];
	ld.param.u32 	%r9, [_Z29transpose_multichannel_kernelItLi4EEvPKT_iPS0_iii_param_1];
	ld.param.u64 	%rd2, [_Z29transpose_multichannel_kernelItLi4EEvPKT_iPS0_iii_param_2];
	ld.param.u32 	%r10, [_Z29transpose_multichannel_kernelItLi4EEvPKT_iPS0_iii_param_3];
	ld.param.u32 	%r11, [_Z29transpose_multichannel_kernelItLi4EEvPKT_iPS0_iii_param_4];
	ld.param.u32 	%r13, [_Z29transpose_multichannel_kernelItLi4EEvPKT_iPS0_iii_param_5];
	mov.u32 	%r14, %ctaid.x;
	shl.b32 	%r1, %r14, 5;
	mov.u32 	%r2, %tid.x;
	add.s32 	%r3, %r1, %r2;
	mov.u32 	%r15, %ctaid.y;
	shl.b32 	%r4, %r15, 5;
	mov.u32 	%r5, %tid.y;
	add.s32 	%r16, %r4, %r5;
	setp.ge.s32 	%p1, %r3, %r11;
	setp.ge.s32 	%p2, %r16, %r13;
	or.pred  	%p3, %p1, %p2;
	@%p3 bra 	$L__BB5_2;
	cvta.to.global.u64 	%rd3, %rd1;
	mul.lo.s32 	%r17, %r9, %r16;
	cvt.s64.s32 	%rd4, %r17;
	add.s64 	%rd5, %rd3, %rd4;
	mov.u32 	%r18, _ZZ29transpose_multichannel_kernelItLi4EEvPKT_iPS0_iiiE4tile;
	mad.lo.s32 	%r19, %r5, 264, %r18;
	shl.b32 	%r20, %r3, 2;
	mul.wide.s32 	%rd6, %r20, 2;
	add.s64 	%rd7, %rd5, %rd6;
	ld.global.nc.u16 	%rs1, [%rd7];
	shl.b32 	%r21, %r2, 3;
	add.s32 	%r22, %r19, %r21;
	st.shared.u16 	[%r22], %rs1;
	ld.global.nc.u16 	%rs2, [%rd7+2];
	st.shared.u16 	[%r22+2], %rs2;
	ld.global.nc.u16 	%rs3, [%rd7+4];
	st.shared.u16 	[%r22+4], %rs3;
	ld.global.nc.u16 	%rs4, [%rd7+6];
	st.shared.u16 	[%r22+6], %rs4;
$L__BB5_2:
	bar.sync 	0;
	add.s32 	%r7, %r4, %r2;
	add.s32 	%r8, %r1, %r5;
	setp.ge.s32 	%p4, %r7, %r13;
	setp.ge.s32 	%p5, %r8, %r11;
	or.pred  	%p6, %p5, %p4;
	@%p6 bra 	$L__BB5_4;
	mul.lo.s32 	%r23, %r10, %r8;
	cvt.s64.s32 	%rd8, %r23;
	cvta.to.global.u64 	%rd9, %rd2;
	add.s64 	%rd10, %rd9, %rd8;
	shl.b32 	%r24, %r7, 2;
	mov.u32 	%r25, _ZZ29transpose_multichannel_kernelItLi4EEvPKT_iPS0_iiiE4tile;
	mad.lo.s32 	%r26, %r2, 264, %r25;
	shl.b32 	%r27, %r5, 3;
	add.s32 	%r28, %r26, %r27;
	ld.shared.u16 	%rs5, [%r28];
	mul.wide.u32 	%rd11, %r24, 2;
	add.s64 	%rd12, %rd10, %rd11;
	st.global.u16 	[%rd12], %rs5;
	ld.shared.u16 	%rs6, [%r28+2];
	st.global.u16 	[%rd12+2], %rs6;
	ld.shared.u16 	%rs7, [%r28+4];
	st.global.u16 	[%rd12+4], %rs7;
	ld.shared.u16 	%rs8, [%r28+6];
	st.global.u16 	[%rd12+6], %rs8;
$L__BB5_4:
	ret;

}
	// .globl	_Z16transpose_kernelIsEvPKT_iPS0_iii
.visible .entry _Z16transpose_kernelIsEvPKT_iPS0_iii(
	.param .u64 .ptr .align 1 _Z16transpose_kernelIsEvPKT_iPS0_iii_param_0,
	.param .u32 _Z16transpose_kernelIsEvPKT_iPS0_iii_param_1,
	.param .u64 .ptr .align 1 _Z16transpose_kernelIsEvPKT_iPS0_iii_param_2,
	.param .u32 _Z16transpose_kernelIsEvPKT_iPS0_iii_param_3,
	.param .u32 _Z16transpose_kernelIsEvPKT_iPS0_iii_param_4,
	.param .u32 _Z16transpose_kernelIsEvPKT_iPS0_iii_param_5
)
{
	.reg .pred 	%p<7>;
	.reg .b16 	%rs<3>;
	.reg .b32 	%r<27>;
	.reg .b64 	%rd<13>;
	// demoted variable
	.shared .align 2 .b8 _ZZ16transpose_kernelIsEvPKT_iPS0_iiiE4tile[2112];
	ld.param.u64 	%rd1, [_Z16transpose_kernelIsEvPKT_iPS0_iii_param_0];
	ld.param.u32 	%r9, [_Z16transpose_kernelIsEvPKT_iPS0_iii_param_1];
	ld.param.u64 	%rd2, [_Z16transpose_kernelIsEvPKT_iPS0_iii_param_2];
	ld.param.u32 	%r10, [_Z16transpose_kernelIsEvPKT_iPS0_iii_param_3];
	ld.param.u32 	%r11, [_Z16transpose_kernelIsEvPKT_iPS0_iii_param_4];
	ld.param.u32 	%r13, [_Z16transpose_kernelIsEvPKT_iPS0_iii_param_5];
	mov.u32 	%r14, %ctaid.x;
	shl.b32 	%r1, %r14, 5;
	mov.u32 	%r2, %tid.x;
	add.s32 	%r3, %r1, %r2;
	mov.u32 	%r15, %ctaid.y;
	shl.b32 	%r4, %r15, 5;
	mov.u32 	%r5, %tid.y;
	add.s32 	%r16, %r4, %r5;
	setp.ge.s32 	%p1, %r3, %r11;
	setp.ge.s32 	%p2, %r16, %r13;
	or.pred  	%p3, %p1, %p2;
	@%p3 bra 	$L__BB6_2;
	cvta.to.global.u64 	%rd3, %rd1;
	mul.lo.s32 	%r17, %r9, %r16;
	cvt.s64.s32 	%rd4, %r17;
	add.s64 	%rd5, %rd3, %rd4;
	mul.wide.s32 	%rd6, %r3, 2;
	add.s64 	%rd7, %rd5, %rd6;
	ld.global.nc.u16 	%rs1, [%rd7];
	mov.u32 	%r18, _ZZ16transpose_kernelIsEvPKT_iPS0_iiiE4tile;
	mad.lo.s32 	%r19, %r5, 66, %r18;
	shl.b32 	%r20, %r2, 1;
	add.s32 	%r21, %r19, %r20;
	st.shared.u16 	[%r21], %rs1;
$L__BB6_2:
	bar.sync 	0;
	add.s32 	%r7, %r4, %r2;
	add.s32 	%r8, %r1, %r5;
	setp.ge.s32 	%p4, %r7, %r13;
	setp.ge.s32 	%p5, %r8, %r11;
	or.pred  	%p6, %p5, %p4;
	@%p6 bra 	$L__BB6_4;
	mul.lo.s32 	%r22, %r10, %r8;
	cvt.s64.s32 	%rd8, %r22;
	cvta.to.global.u64 	%rd9, %rd2;
	add.s64 	%rd10, %rd9, %rd8;
	mov.u32 	%r23, _ZZ16transpose_kernelIsEvPKT_iPS0_iiiE4tile;
	mad.lo.s32 	%r24, %r2, 66, %r23;
	shl.b32 	%r25, %r5, 1;
	add.s32 	%r26, %r24, %r25;
	ld.shared.u16 	%rs2, [%r26];
	mul.wide.u32 	%rd11, %r7, 2;
	add.s64 	%rd12, %rd10, %rd11;
	st.global.u16 	[%rd12], %rs2;
$L__BB6_4:
	ret;

}
	// .globl	_Z29transpose_multichannel_kernelIsLi3EEvPKT_iPS0_iii
.visible .entry _Z29transpose_multichannel_kernelIsLi3EEvPKT_iPS0_iii(
	.param .u64 .ptr .align 1 _Z29transpose_multichannel_kernelIsLi3EEvPKT_iPS0_iii_param_0,
	.param .u32 _Z29transpose_multichannel_kernelIsLi3EEvPKT_iPS0_iii_param_1,
	.param .u64 .ptr .align 1 _Z29transpose_multichannel_kernelIsLi3EEvPKT_iPS0_iii_param_2,
	.param .u32 _Z29transpose_multichannel_kernelIsLi3EEvPKT_iPS0_iii_param_3,
	.param .u32 _Z29transpose_multichannel_kernelIsLi3EEvPKT_iPS0_iii_param_4,
	.param .u32 _Z29transpose_multichannel_kernelIsLi3EEvPKT_iPS0_iii_param_5
)
{
	.reg .pred 	%p<7>;
	.reg .b16 	%rs<7>;
	.reg .b32 	%r<27>;
	.reg .b64 	%rd<13>;
	// demoted variable
	.shared .align 2 .b8 _ZZ29transpose_multichannel_kernelIsLi3EEvPKT_iPS0_iiiE4tile[6336];
	ld.param.u64 	%rd1, [_Z29transpose_multichannel_kernelIsLi3EEvPKT_iPS0_iii_param_0];
	ld.param.u32 	%r9, [_Z29transpose_multichannel_kernelIsLi3EEvPKT_iPS0_iii_param_1];
	ld.param.u64 	%rd2, [_Z29transpose_multichannel_kernelIsLi3EEvPKT_iPS0_iii_param_2];
	ld.param.u32 	%r10, [_Z29transpose_multichannel_kernelIsLi3EEvPKT_iPS0_iii_param_3];
	ld.param.u32 	%r11, [_Z29transpose_multichannel_kernelIsLi3EEvPKT_iPS0_iii_param_4];
	ld.param.u32 	%r13, [_Z29transpose_multichannel_kernelIsLi3EEvPKT_iPS0_iii_param_5];
	mov.u32 	%r14, %ctaid.x;
	shl.b32 	%r1, %r14, 5;
	mov.u32 	%r2, %tid.x;
	add.s32 	%r3, %r1, %r2;
	mov.u32 	%r15, %ctaid.y;
	shl.b32 	%r4, %r15, 5;
	mov.u32 	%r5, %tid.y;
	add.s32 	%r16, %r4, %r5;
	setp.ge.s32 	%p1, %r3, %r11;
	setp.ge.s32 	%p2, %r16, %r13;
	or.pred  	%p3, %p1, %p2;
	@%p3 bra 	$L__BB7_2;
	cvta.to.global.u64 	%rd3, %rd1;
	mul.lo.s32 	%r17, %r9, %r16;
	cvt.s64.s32 	%rd4, %r17;
	add.s64 	%rd5, %rd3, %rd4;
	mov.u32 	%r18, _ZZ29transpose_multichannel_kernelIsLi3EEvPKT_iPS0_iiiE4tile;
	mad.lo.s32 	%r19, %r5, 198, %r18;
	mul.lo.s32 	%r20, %r3, 3;
	mul.wide.s32 	%rd6, %r20, 2;
	add.s64 	%rd7, %rd5, %rd6;
	ld.global.nc.u16 	%rs1, [%rd7];
	mad.lo.s32 	%r21, %r2, 6, %r19;
	st.shared.u16 	[%r21], %rs1;
	ld.global.nc.u16 	%rs2, [%rd7+2];
	st.shared.u16 	[%r21+2], %rs2;
	ld.global.nc.u16 	%rs3, [%rd7+4];
	st.shared.u16 	[%r21+4], %rs3;
$L__BB7_2:
	bar.sync 	0;
	add.s32 	%r7, %r4, %r2;
	add.s32 	%r8, %r1, %r5;
	setp.ge.s32 	%p4, %r7, %r13;
	setp.ge.s32 	%p5, %r8, %r11;
	or.pred  	%p6, %p5, %p4;
	@%p6 bra 	$L__BB7_4;
	mul.lo.s32 	%r22, %r10, %r8;
	cvt.s64.s32 	%rd8, %r22;
	cvta.to.global.u64 	%rd9, %rd2;
	add.s64 	%rd10, %rd9, %rd8;
	mul.lo.s32 	%r23, %r7, 3;
	mov.u32 	%r24, _ZZ29transpose_multichannel_kernelIsLi3EEvPKT_iPS0_iiiE4tile;
	mad.lo.s32 	%r25, %r2, 198, %r24;
	mad.lo.s32 	%r26, %r5, 6, %r25;
	ld.shared.u16 	%rs4, [%r26];
	mul.wide.u32 	%rd11, %r23, 2;
	add.s64 	%rd12, %rd10, %rd11;
	st.global.u16 	[%rd12], %rs4;
	ld.shared.u16 	%rs5, [%r26+2];
	st.global.u16 	[%rd12+2], %rs5;
	ld.shared.u16 	%rs6, [%r26+4];
	st.global.u16 	[%rd12+4], %rs6;
$L__BB7_4:
	ret;

}
	// .globl	_Z29transpose_multichannel_kernelIsLi4EEvPKT_iPS0_iii
.visible .entry _Z29transpose_multichannel_kernelIsLi4EEvPKT_iPS0_iii(
	.param .u64 .ptr .align 1 _Z29transpose_multichannel_kernelIsLi4EEvPKT_iPS0_iii_param_0,
	.param .u32 _Z29transpose_multichannel_kernelIsLi4EEvPKT_iPS0_iii_param_1,
	.param .u64 .ptr .align 1 _Z29transpose_multichannel_kernelIsLi4EEvPKT_iPS0_iii_param_2,
	.param .u32 _Z29transpose_multichannel_kernelIsLi4EEvPKT_iPS0_iii_param_3,
	.param .u32 _Z29transpose_multichannel_kernelIsLi4EEvPKT_iPS0_iii_param_4,
	.param .u32 _Z29transpose_multichannel_kernelIsLi4EEvPKT_iPS0_iii_param_5
)
{
	.reg .pred 	%p<7>;
	.reg .b16 	%rs<9>;
	.reg .b32 	%r<29>;
	.reg .b64 	%rd<13>;
	// demoted variable
	.shared .align 2 .b8 _ZZ29transpose_multichannel_kernelIsLi4EEvPKT_iPS0_iiiE4tile[8448];
	ld.param.u64 	%rd1, [_Z29transpose_multichannel_kernelIsLi4EEvPKT_iPS0_iii_param_0];
	ld.param.u32 	%r9, [_Z29transpose_multichannel_kernelIsLi4EEvPKT_iPS0_iii_param_1];
	ld.param.u64 	%rd2, [_Z29transpose_multichannel_kernelIsLi4EEvPKT_iPS0_iii_param_2];
	ld.param.u32 	%r10, [_Z29transpose_multichannel_kernelIsLi4EEvPKT_iPS0_iii_param_3];
	ld.param.u32 	%r11, [_Z29transpose_multichannel_kernelIsLi4EEvPKT_iPS0_iii_param_4];
	ld.param.u32 	%r13, [_Z29transpose_multichannel_kernelIsLi4EEvPKT_iPS0_iii_param_5];
	mov.u32 	%r14, %ctaid.x;
	shl.b32 	%r1, %r14, 5;
	mov.u32 	%r2, %tid.x;
	add.s32 	%r3, %r1, %r2;
	mov.u32 	%r15, %ctaid.y;
	shl.b32 	%r4, %r15, 5;
	mov.u32 	%r5, %tid.y;
	add.s32 	%r16, %r4, %r5;
	setp.ge.s32 	%p1, %r3, %r11;
	setp.ge.s32 	%p2, %r16, %r13;
	or.pred  	%p3, %p1, %p2;
	@%p3 bra 	$L__BB8_2;
	cvta.to.global.u64 	%rd3, %rd1;
	mul.lo.s32 	%r17, %r9, %r16;
	cvt.s64.s32 	%rd4, %r17;
	add.s64 	%rd5, %rd3, %rd4;
	mov.u32 	%r18, _ZZ29transpose_multichannel_kernelIsLi4EEvPKT_iPS0_iiiE4tile;
	mad.lo.s32 	%r19, %r5, 264, %r18;
	shl.b32 	%r20, %r3, 2;
	mul.wide.s32 	%rd6, %r20, 2;
	add.s64 	%rd7, %rd5, %rd6;
	ld.global.nc.u16 	%rs1, [%rd7];
	shl.b32 	%r21, %r2, 3;
	add.s32 	%r22, %r19, %r21;
	st.shared.u16 	[%r22], %rs1;
	ld.global.nc.u16 	%rs2, [%rd7+2];
	st.shared.u16 	[%r22+2], %rs2;
	ld.global.nc.u16 	%rs3, [%rd7+4];
	st.shared.u16 	[%r22+4], %rs3;
	ld.global.nc.u16 	%rs4, [%rd7+6];
	st.shared.u16 	[%r22+6], %rs4;
$L__BB8_2:
	bar.sync 	0;
	add.s32 	%r7, %r4, %r2;
	add.s32 	%r8, %r1, %r5;
	setp.ge.s32 	%p4, %r7, %r13;
	setp.ge.s32 	%p5, %r8, %r11;
	or.pred  	%p6, %p5, %p4;
	@%p6 bra 	$L__BB8_4;
	mul.lo.s32 	%r23, %r10, %r8;
	cvt.s64.s32 	%rd8, %r23;
	cvta.to.global.u64 	%rd9, %rd2;
	add.s64 	%rd10, %rd9, %rd8;
	shl.b32 	%r24, %r7, 2;
	mov.u32 	%r25, _ZZ29transpose_multichannel_kernelIsLi4EEvPKT_iPS0_iiiE4tile;
	mad.lo.s32 	%r26, %r2, 264, %r25;
	shl.b32 	%r27, %r5, 3;
	add.s32 	%r28, %r26, %r27;
	ld.shared.u16 	%rs5, [%r28];
	mul.wide.u32 	%rd11, %r24, 2;
	add.s64 	%rd12, %rd10, %rd11;
	st.global.u16 	[%rd12], %rs5;
	ld.shared.u16 	%rs6, [%r28+2];
	st.global.u16 	[%rd12+2], %rs6;
	ld.shared.u16 	%rs7, [%r28+4];
	st.global.u16 	[%rd12+4], %rs7;
	ld.shared.u16 	%rs8, [%r28+6];
	st.global.u16 	[%rd12+6], %rs8;
$L__BB8_4:
	ret;

}
	// .globl	_Z16transpose_kernelIiEvPKT_iPS0_iii
.visible .entry _Z16transpose_kernelIiEvPKT_iPS0_iii(
	.param .u64 .ptr .align 1 _Z16transpose_kernelIiEvPKT_iPS0_iii_param_0,
	.param .u32 _Z16transpose_kernelIiEvPKT_iPS0_iii_param_1,
	.param .u64 .ptr .align 1 _Z16transpose_kernelIiEvPKT_iPS0_iii_param_2,
	.param .u32 _Z16transpose_kernelIiEvPKT_iPS0_iii_param_3,
	.param .u32 _Z16transpose_kernelIiEvPKT_iPS0_iii_param_4,
	.param .u32 _Z16transpose_kernelIiEvPKT_iPS0_iii_param_5
)
{
	.reg .pred 	%p<7>;
	.reg .b32 	%r<29>;
	.reg .b64 	%rd<13>;
	// demoted variable
	.shared .align 4 .b8 _ZZ16transpose_kernelIiEvPKT_iPS0_iiiE4tile[4224];
	ld.param.u64 	%rd1, [_Z16transpose_kernelIiEvPKT_iPS0_iii_param_0];
	ld.param.u32 	%r9, [_Z16transpose_kernelIiEvPKT_iPS0_iii_param_1];
	ld.param.u64 	%rd2, [_Z16transpose_kernelIiEvPKT_iPS0_iii_param_2];
	ld.param.u32 	%r10, [_Z16transpose_kernelIiEvPKT_iPS0_iii_param_3];
	ld.param.u32 	%r11, [_Z16transpose_kernelIiEvPKT_iPS0_iii_param_4];
	ld.param.u32 	%r13, [_Z16transpose_kernelIiEvPKT_iPS0_iii_param_5];
	mov.u32 	%r14, %ctaid.x;
	shl.b32 	%r1, %r14, 5;
	mov.u32 	%r2, %tid.x;
	add.s32 	%r3, %r1, %r2;
	mov.u32 	%r15, %ctaid.y;
	shl.b32 	%r4, %r15, 5;
	mov.u32 	%r5, %tid.y;
	add.s32 	%r16, %r4, %r5;
	setp.ge.s32 	%p1, %r3, %r11;
	setp.ge.s32 	%p2, %r16, %r13;
	or.pred  	%p3, %p1, %p2;
	@%p3 bra 	$L__BB9_2;
	cvta.to.global.u64 	%rd3, %rd1;
	mul.lo.s32 	%r17, %r9, %r16;
	cvt.s64.s32 	%rd4, %r17;
	add.s64 	%rd5, %rd3, %rd4;
	mul.wide.s32 	%rd6, %r3, 4;
	add.s64 	%rd7, %rd5, %rd6;
	ld.global.nc.u32 	%r18, [%rd7];
	mov.u32 	%r19, _ZZ16transpose_kernelIiEvPKT_iPS0_iiiE4tile;
	mad.lo.s32 	%r20, %r5, 132, %r19;
	shl.b32 	%r21, %r2, 2;
	add.s32 	%r22, %r20, %r21;
	st.shared.u32 	[%r22], %r18;
$L__BB9_2:
	bar.sync 	0;
	add.s32 	%r7, %r4, %r2;
	add.s32 	%r8, %r1, %r5;
	setp.ge.s32 	%p4, %r7, %r13;
	setp.ge.s32 	%p5, %r8, %r11;
	or.pred  	%p6, %p5, %p4;
	@%p6 bra 	$L__BB9_4;
	mul.lo.s32 	%r23, %r10, %r8;
	cvt.s64.s32 	%rd8, %r23;
	cvta.to.global.u64 	%rd9, %rd2;
	add.s64 	%rd10, %rd9, %rd8;
	mov.u32 	%r24, _ZZ16transpose_kernelIiEvPKT_iPS0_iiiE4tile;
	mad.lo.s32 	%r25, %r2, 132, %r24;
	shl.b32 	%r26, %r5, 2;
	add.s32 	%r27, %r25, %r26;
	ld.shared.u32 	%r28, [%r27];
	mul.wide.u32 	%rd11, %r7, 4;
	add.s64 	%rd12, %rd10, %rd11;
	st.global.u32 	[%rd12], %r28;
$L__BB9_4:
	ret;

}
	// .globl	_Z29transpose_multichannel_kernelIiLi3EEvPKT_iPS0_iii
.visible .entry _Z29transpose_multichannel_kernelIiLi3EEvPKT_iPS0_iii(
	.param .u64 .ptr .align 1 _Z29transpose_multichannel_kernelIiLi3EEvPKT_iPS0_iii_param_0,
	.param .u32 _Z29transpose_multichannel_kernelIiLi3EEvPKT_iPS0_iii_param_1,
	.param .u64 .ptr .align 1 _Z29transpose_multichannel_kernelIiLi3EEvPKT_iPS0_iii_param_2,
	.param .u32 _Z29transpose_multichannel_kernelIiLi3EEvPKT_iPS0_iii_param_3,
	.param .u32 _Z29transpose_multichannel_kernelIiLi3EEvPKT_iPS0_iii_param_4,
	.param .u32 _Z29transpose_multichannel_kernelIiLi3EEvPKT_iPS0_iii_param_5
)
{
	.reg .pred 	%p<7>;
	.reg .b32 	%r<33>;
	.reg .b64 	%rd<13>;
	// demoted variable
	.shared .align 4 .b8 _ZZ29transpose_multichannel_kernelIiLi3EEvPKT_iPS0_iiiE4tile[12672];
	ld.param.u64 	%rd1, [_Z29transpose_multichannel_kernelIiLi3EEvPKT_iPS0_iii_param_0];
	ld.param.u32 	%r9, [_Z29transpose_multichannel_kernelIiLi3EEvPKT_iPS0_iii_param_1];
	ld.param.u64 	%rd2, [_Z29transpose_multichannel_kernelIiLi3EEvPKT_iPS0_iii_param_2];
	ld.param.u32 	%r10, [_Z29transpose_multichannel_kernelIiLi3EEvPKT_iPS0_iii_param_3];
	ld.param.u32 	%r11, [_Z29transpose_multichannel_kernelIiLi3EEvPKT_iPS0_iii_param_4];
	ld.param.u32 	%r13, [_Z29transpose_multichannel_kernelIiLi3EEvPKT_iPS0_iii_param_5];
	mov.u32 	%r14, %ctaid.x;
	shl.b32 	%r1, %r14, 5;
	mov.u32 	%r2, %tid.x;
	add.s32 	%r3, %r1, %r2;
	mov.u32 	%r15, %ctaid.y;
	shl.b32 	%r4, %r15, 5;
	mov.u32 	%r5, %tid.y;
	add.s32 	%r16, %r4, %r5;
	setp.ge.s32 	%p1, %r3, %r11;
	setp.ge.s32 	%p2, %r16, %r13;
	or.pred  	%p3, %p1, %p2;
	@%p3 bra 	$L__BB10_2;
	cvta.to.global.u64 	%rd3, %rd1;
	mul.lo.s32 	%r17, %r9, %r16;
	cvt.s64.s32 	%rd4, %r17;
	add.s64 	%rd5, %rd3, %rd4;
	mov.u32 	%r18, _ZZ29transpose_multichannel_kernelIiLi3EEvPKT_iPS0_iiiE4tile;
	mad.lo.s32 	%r19, %r5, 396, %r18;
	mul.lo.s32 	%r20, %r3, 3;
	mul.wide.s32 	%rd6, %r20, 4;
	add.s64 	%rd7, %rd5, %rd6;
	ld.global.nc.u32 	%r21, [%rd7];
	mad.lo.s32 	%r22, %r2, 12, %r19;
	st.shared.u32 	[%r22], %r21;
	ld.global.nc.u32 	%r23, [%rd7+4];
	st.shared.u32 	[%r22+4], %r23;
	ld.global.nc.u32 	%r24, [%rd7+8];
	st.shared.u32 	[%r22+8], %r24;
$L__BB10_2:
	bar.sync 	0;
	add.s32 	%r7, %r4, %r2;
	add.s32 	%r8, %r1, %r5;
	setp.ge.s32 	%p4, %r7, %r13;
	setp.ge.s32 	%p5, %r8, %r11;
	or.pred  	%p6, %p5, %p4;
	@%p6 bra 	$L__BB10_4;
	mul.lo.s32 	%r25, %r10, %r8;
	cvt.s64.s32 	%rd8, %r25;
	cvta.to.global.u64 	%rd9, %rd2;
	add.s64 	%rd10, %rd9, %rd8;
	mul.lo.s32 	%r26, %r7, 3;
	mov.u32 	%r27, _ZZ29transpose_multichannel_kernelIiLi3EEvPKT_iPS0_iiiE4tile;
	mad.lo.s32 	%r28, %r2, 396, %r27;
	mad.lo.s32 	%r29, %r5, 12, %r28;
	ld.shared.u32 	%r30, [%r29];
	mul.wide.u32 	%rd11, %r26, 4;
	add.s64 	%rd12, %rd10, %rd11;
	st.global.u32 	[%rd12], %r30;
	ld.shared.u32 	%r31, [%r29+4];
	st.global.u32 	[%rd12+4], %r31;
	ld.shared.u32 	%r32, [%r29+8];
	st.global.u32 	[%rd12+8], %r32;
$L__BB10_4:
	ret;

}
	// .globl	_Z29transpose_multichannel_kernelIiLi4EEvPKT_iPS0_iii
.visible .entry _Z29transpose_multichannel_kernelIiLi4EEvPKT_iPS0_iii(
	.param .u64 .ptr .align 1 _Z29transpose_multichannel_kernelIiLi4EEvPKT_iPS0_iii_param_0,
	.param .u32 _Z29transpose_multichannel_kernelIiLi4EEvPKT_iPS0_iii_param_1,
	.param .u64 .ptr .align 1 _Z29transpose_multichannel_kernelIiLi4EEvPKT_iPS0_iii_param_2,
	.param .u32 _Z29transpose_multichannel_kernelIiLi4EEvPKT_iPS0_iii_param_3,
	.param .u32 _Z29transpose_multichannel_kernelIiLi4EEvPKT_iPS0_iii_param_4,
	.param .u32 _Z29transpose_multichannel_kernelIiLi4EEvPKT_iPS0_iii_param_5
)
{
	.reg .pred 	%p<7>;
	.reg .b32 	%r<37>;
	.reg .b64 	%rd<13>;
	// demoted variable
	.shared .align 4 .b8 _ZZ29transpose_multichannel_kernelIiLi4EEvPKT_iPS0_iiiE4tile[16896];
	ld.param.u64 	%rd1, [_Z29transpose_multichannel_kernelIiLi4EEvPKT_iPS0_iii_param_0];
	ld.param.u32 	%r9, [_Z29transpose_multichannel_kernelIiLi4EEvPKT_iPS0_iii_param_1];
	ld.param.u64 	%rd2, [_Z29transpose_multichannel_kernelIiLi4EEvPKT_iPS0_iii_param_2];
	ld.param.u32 	%r10, [_Z29transpose_multichannel_kernelIiLi4EEvPKT_iPS0_iii_param_3];
	ld.param.u32 	%r11, [_Z29transpose_multichannel_kernelIiLi4EEvPKT_iPS0_iii_param_4];
	ld.param.u32 	%r13, [_Z29transpose_multichannel_kernelIiLi4EEvPKT_iPS0_iii_param_5];
	mov.u32 	%r14, %ctaid.x;
	shl.b32 	%r1, %r14, 5;
	mov.u32 	%r2, %tid.x;
	add.s32 	%r3, %r1, %r2;
	mov.u32 	%r15, %ctaid.y;
	shl.b32 	%r4, %r15, 5;
	mov.u32 	%r5, %tid.y;
	add.s32 	%r16, %r4, %r5;
	setp.ge.s32 	%p1, %r3, %r11;
	setp.ge.s32 	%p2, %r16, %r13;
	or.pred  	%p3, %p1, %p2;
	@%p3 bra 	$L__BB11_2;
	cvta.to.global.u64 	%rd3, %rd1;
	mul.lo.s32 	%r17, %r9, %r16;
	cvt.s64.s32 	%rd4, %r17;
	add.s64 	%rd5, %rd3, %rd4;
	mov.u32 	%r18, _ZZ29transpose_multichannel_kernelIiLi4EEvPKT_iPS0_iiiE4tile;
	mad.lo.s32 	%r19, %r5, 528, %r18;
	shl.b32 	%r20, %r3, 2;
	mul.wide.s32 	%rd6, %r20, 4;
	add.s64 	%rd7, %rd5, %rd6;
	ld.global.nc.u32 	%r21, [%rd7];
	shl.b32 	%r22, %r2, 4;
	add.s32 	%r23, %r19, %r22;
	st.shared.u32 	[%r23], %r21;
	ld.global.nc.u32 	%r24, [%rd7+4];
	st.shared.u32 	[%r23+4], %r24;
	ld.global.nc.u32 	%r25, [%rd7+8];
	st.shared.u32 	[%r23+8], %r25;
	ld.global.nc.u32 	%r26, [%rd7+12];
	st.shared.u32 	[%r23+12], %r26;
$L__BB11_2:
	bar.sync 	0;
	add.s32 	%r7, %r4, %r2;
	add.s32 	%r8, %r1, %r5;
	setp.ge.s32 	%p4, %r7, %r13;
	setp.ge.s32 	%p5, %r8, %r11;
	or.pred  	%p6, %p5, %p4;
	@%p6 bra 	$L__BB11_4;
	mul.lo.s32 	%r27, %r10, %r8;
	cvt.s64.s32 	%rd8, %r27;
	cvta.to.global.u64 	%rd9, %rd2;
	add.s64 	%rd10, %rd9, %rd8;
	shl.b32 	%r28, %r7, 2;
	mov.u32 	%r29, _ZZ29transpose_multichannel_kernelIiLi4EEvPKT_iPS0_iiiE4tile;
	mad.lo.s32 	%r30, %r2, 528, %r29;
	shl.b32 	%r31, %r5, 4;
	add.s32 	%r32, %r30, %r31;
	ld.shared.u32 	%r33, [%r32];
	mul.wide.u32 	%rd11, %r28, 4;
	add.s64 	%rd12, %rd10, %rd11;
	st.global.u32 	[%rd12], %r33;
	ld.shared.u32 	%r34, [%r32+4];
	st.global.u32 	[%rd12+4], %r34;
	ld.shared.u32 	%r35, [%r32+8];
	st.global.u32 	[%rd12+8], %r35;
	ld.shared.u32 	%r36, [%r32+12];
	st.global.u32 	[%rd12+12], %r36;
$L__BB11_4:
	ret;

}
	// .globl	_Z16transpose_kernelIfEvPKT_iPS0_iii
.visible .entry _Z16transpose_kernelIfEvPKT_iPS0_iii(
	.param .u64 .ptr .align 1 _Z16transpose_kernelIfEvPKT_iPS0_iii_param_0,
	.param .u32 _Z16transpose_kernelIfEvPKT_iPS0_iii_param_1,
	.param .u64 .ptr .align 1 _Z16transpose_kernelIfEvPKT_iPS0_iii_param_2,
	.param .u32 _Z16transpose_kernelIfEvPKT_iPS0_iii_param_3,
	.param .u32 _Z16transpose_kernelIfEvPKT_iPS0_iii_param_4,
	.param .u32 _Z16transpose_kernelIfEvPKT_iPS0_iii_param_5
)
{
	.reg .pred 	%p<7>;
	.reg .b32 	%r<27>;
	.reg .b32 	%f<3>;
	.reg .b64 	%rd<13>;
	// demoted variable
	.shared .align 4 .b8 _ZZ16transpose_kernelIfEvPKT_iPS0_iiiE4tile[4224];
	ld.param.u64 	%rd1, [_Z16transpose_kernelIfEvPKT_iPS0_iii_param_0];
	ld.param.u32 	%r9, [_Z16transpose_kernelIfEvPKT_iPS0_iii_param_1];
	ld.param.u64 	%rd2, [_Z16transpose_kernelIfEvPKT_iPS0_iii_param_2];
	ld.param.u32 	%r10, [_Z16transpose_kernelIfEvPKT_iPS0_iii_param_3];
	ld.param.u32 	%r11, [_Z16transpose_kernelIfEvPKT_iPS0_iii_param_4];
	ld.param.u32 	%r13, [_Z16transpose_kernelIfEvPKT_iPS0_iii_param_5];
	mov.u32 	%r14, %ctaid.x;
	shl.b32 	%r1, %r14, 5;
	mov.u32 	%r2, %tid.x;
	add.s32 	%r3, %r1, %r2;
	mov.u32 	%r15, %ctaid.y;
	shl.b32 	%r4, %r15, 5;
	mov.u32 	%r5, %tid.y;
	add.s32 	%r16, %r4, %r5;
	setp.ge.s32 	%p1, %r3, %r11;
	setp.ge.s32 	%p2, %r16, %r13;
	or.pred  	%p3, %p1, %p2;
	@%p3 bra 	$L__BB12_2;
	cvta.to.global.u64 	%rd3, %rd1;
	mul.lo.s32 	%r17, %r9, %r16;
	cvt.s64.s32 	%rd4, %r17;
	add.s64 	%rd5, %rd3, %rd4;
	mul.wide.s32 	%rd6, %r3, 4;
	add.s64 	%rd7, %rd5, %rd6;
	ld.global.nc.f32 	%f1, [%rd7];
	mov.u32 	%r18, _ZZ16transpose_kernelIfEvPKT_iPS0_iiiE4tile;
	mad.lo.s32 	%r19, %r5, 132, %r18;
	shl.b32 	%r20, %r2, 2;
	add.s32 	%r21, %r19, %r20;
	st.shared.f32 	[%r21], %f1;
$L__BB12_2:
	bar.sync 	0;
	add.s32 	%r7, %r4, %r2;
	add.s32 	%r8, %r1, %r5;
	setp.ge.s32 	%p4, %r7, %r13;
	setp.ge.s32 	%p5, %r8, %r11;
	or.pred  	%p6, %p5, %p4;
	@%p6 bra 	$L__BB12_4;
	mul.lo.s32 	%r22, %r10, %r8;
	cvt.s64.s32 	%rd8, %r22;
	cvta.to.global.u64 	%rd9, %rd2;
	add.s64 	%rd10, %rd9, %rd8;
	mov.u32 	%r23, _ZZ16transpose_kernelIfEvPKT_iPS0_iiiE4tile;
	mad.lo.s32 	%r24, %r2, 132, %r23;
	shl.b32 	%r25, %r5, 2;
	add.s32 	%r26, %r24, %r25;
	ld.shared.f32 	%f2, [%r26];
	mul.wide.u32 	%rd11, %r7, 4;
	add.s64 	%rd12, %rd10, %rd11;
	st.global.f32 	[%rd12], %f2;
$L__BB12_4:
	ret;

}
	// .globl	_Z29transpose_multichannel_kernelIfLi3EEvPKT_iPS0_iii
.visible .entry _Z29transpose_multichannel_kernelIfLi3EEvPKT_iPS0_iii(
	.param .u64 .ptr .align 1 _Z29transpose_multichannel_kernelIfLi3EEvPKT_iPS0_iii_param_0,
	.param .u32 _Z29transpose_multichannel_kernelIfLi3EEvPKT_iPS0_iii_param_1,
	.param .u64 .ptr .align 1 _Z29transpose_multichannel_kernelIfLi3EEvPKT_iPS0_iii_param_2,
	.param .u32 _Z29transpose_multichannel_kernelIfLi3EEvPKT_iPS0_iii_param_3,
	.param .u32 _Z29transpose_multichannel_kernelIfLi3EEvPKT_iPS0_iii_param_4,
	.param .u32 _Z29transpose_multichannel_kernelIfLi3EEvPKT_iPS0_iii_param_5
)
{
	.reg .pred 	%p<7>;
	.reg .b32 	%r<27>;
	.reg .b32 	%f<7>;
	.reg .b64 	%rd<13>;
	// demoted variable
	.shared .align 4 .b8 _ZZ29transpose_multichannel_kernelIfLi3EEvPKT_iPS0_iiiE4tile[12672];
	ld.param.u64 	%rd1, [_Z29transpose_multichannel_kernelIfLi3EEvPKT_iPS0_iii_param_0];
	ld.param.u32 	%r9, [_Z29transpose_multichannel_kernelIfLi3EEvPKT_iPS0_iii_param_1];
	ld.param.u64 	%rd2, [_Z29transpose_multichannel_kernelIfLi3EEvPKT_iPS0_iii_param_2];
	ld.param.u32 	%r10, [_Z29transpose_multichannel_kernelIfLi3EEvPKT_iPS0_iii_param_3];
	ld.param.u32 	%r11, [_Z29transpose_multichannel_kernelIfLi3EEvPKT_iPS0_iii_param_4];
	ld.param.u32 	%r13, [_Z29transpose_multichannel_kernelIfLi3EEvPKT_iPS0_iii_param_5];
	mov.u32 	%r14, %ctaid.x;
	shl.b32 	%r1, %r14, 5;
	mov.u32 	%r2, %tid.x;
	add.s32 	%r3, %r1, %r2;
	mov.u32 	%r15, %ctaid.y;
	shl.b32 	%r4, %r15, 5;
	mov.u32 	%r5, %tid.y;
	add.s32 	%r16, %r4, %r5;
	setp.ge.s32 	%p1, %r3, %r11;
	setp.ge.s32 	%p2, %r16, %r13;
	or.pred  	%p3, %p1, %p2;
	@%p3 bra 	$L__BB13_2;
	cvta.to.global.u64 	%rd3, %rd1;
	mul.lo.s32 	%r17, %r9, %r16;
	cvt.s64.s32 	%rd4, %r17;
	add.s64 	%rd5, %rd3, %rd4;
	mov.u32 	%r18, _ZZ29transpose_multichannel_kernelIfLi3EEvPKT_iPS0_iiiE4tile;
	mad.lo.s32 	%r19, %r5, 396, %r18;
	mul.lo.s32 	%r20, %r3, 3;
	mul.wide.s32 	%rd6, %r20, 4;
	add.s64 	%rd7, %rd5, %rd6;
	ld.global.nc.f32 	%f1, [%rd7];
	mad.lo.s32 	%r21, %r2, 12, %r19;
	st.shared.f32 	[%r21], %f1;
	ld.global.nc.f32 	%f2, [%rd7+4];
	st.shared.f32 	[%r21+4], %f2;
	ld.global.nc.f32 	%f3, [%rd7+8];
	st.shared.f32 	[%r21+8], %f3;
$L__BB13_2:
	bar.sync 	0;
	add.s32 	%r7, %r4, %r2;
	add.s32 	%r8, %r1, %r5;
	setp.ge.s32 	%p4, %r7, %r13;
	setp.ge.s32 	%p5, %r8, %r11;
	or.pred  	%p6, %p5, %p4;
	@%p6 bra 	$L__BB13_4;
	mul.lo.s32 	%r22, %r10, %r8;
	cvt.s64.s32 	%rd8, %r22;
	cvta.to.global.u64 	%rd9, %rd2;
	add.s64 	%rd10, %rd9, %rd8;
	mul.lo.s32 	%r23, %r7, 3;
	mov.u32 	%r24, _ZZ29transpose_multichannel_kernelIfLi3EEvPKT_iPS0_iiiE4tile;
	mad.lo.s32 	%r25, %r2, 396, %r24;
	mad.lo.s32 	%r26, %r5, 12, %r25;
	ld.shared.f32 	%f4, [%r26];
	mul.wide.u32 	%rd11, %r23, 4;
	add.s64 	%rd12, %rd10, %rd11;
	st.global.f32 	[%rd12], %f4;
	ld.shared.f32 	%f5, [%r26+4];
	st.global.f32 	[%rd12+4], %f5;
	ld.shared.f32 	%f6, [%r26+8];
	st.global.f32 	[%rd12+8], %f6;
$L__BB13_4:
	ret;

}
	// .globl	_Z29transpose_multichannel_kernelIfLi4EEvPKT_iPS0_iii
.visible .entry _Z29transpose_multichannel_kernelIfLi4EEvPKT_iPS0_iii(
	.param .u64 .ptr .align 1 _Z29transpose_multichannel_kernelIfLi4EEvPKT_iPS0_iii_param_0,
	.param .u32 _Z29transpose_multichannel_kernelIfLi4EEvPKT_iPS0_iii_param_1,
	.param .u64 .ptr .align 1 _Z29transpose_multichannel_kernelIfLi4EEvPKT_iPS0_iii_param_2,
	.param .u32 _Z29transpose_multichannel_kernelIfLi4EEvPKT_iPS0_iii_param_3,
	.param .u32 _Z29transpose_multichannel_kernelIfLi4EEvPKT_iPS0_iii_param_4,
	.param .u32 _Z29transpose_multichannel_kernelIfLi4EEvPKT_iPS0_iii_param_5
)
{
	.reg .pred 	%p<7>;
	.reg .b32 	%r<29>;
	.reg .b32 	%f<9>;
	.reg .b64 	%rd<13>;
	// demoted variable
	.shared .align 4 .b8 _ZZ29transpose_multichannel_kernelIfLi4EEvPKT_iPS0_iiiE4tile[16896];
	ld.param.u64 	%rd1, [_Z29transpose_multichannel_kernelIfLi4EEvPKT_iPS0_iii_param_0];
	ld.param.u32 	%r9, [_Z29transpose_multichannel_kernelIfLi4EEvPKT_iPS0_iii_param_1];
	ld.param.u64 	%rd2, [_Z29transpose_multichannel_kernelIfLi4EEvPKT_iPS0_iii_param_2];
	ld.param.u32 	%r10, [_Z29transpose_multichannel_kernelIfLi4EEvPKT_iPS0_iii_param_3];
	ld.param.u32 	%r11, [_Z29transpose_multichannel_kernelIfLi4EEvPKT_iPS0_iii_param_4];
	ld.param.u32 	%r13, [_Z29transpose_multichannel_kernelIfLi4EEvPKT_iPS0_iii_param_5];
	mov.u32 	%r14, %ctaid.x;
	shl.b32 	%r1, %r14, 5;
	mov.u32 	%r2, %tid.x;
	add.s32 	%r3, %r1, %r2;
	mov.u32 	%r15, %ctaid.y;
	shl.b32 	%r4, %r15, 5;
	mov.u32 	%r5, %tid.y;
	add.s32 	%r16, %r4, %r5;
	setp.ge.s32 	%p1, %r3, %r11;
	setp.ge.s32 	%p2, %r16, %r13;
	or.pred  	%p3, %p1, %p2;
	@%p3 bra 	$L__BB14_2;
	cvta.to.global.u64 	%rd3, %rd1;
	mul.lo.s32 	%r17, %r9, %r16;
	cvt.s64.s32 	%rd4, %r17;
	add.s64 	%rd5, %rd3, %rd4;
	mov.u32 	%r18, _ZZ29transpose_multichannel_kernelIfLi4EEvPKT_iPS0_iiiE4tile;
	mad.lo.s32 	%r19, %r5, 528, %r18;
	shl.b32 	%r20, %r3, 2;
	mul.wide.s32 	%rd6, %r20, 4;
	add.s64 	%rd7, %rd5, %rd6;
	ld.global.nc.f32 	%f1, [%rd7];
	shl.b32 	%r21, %r2, 4;
	add.s32 	%r22, %r19, %r21;
	st.shared.f32 	[%r22], %f1;
	ld.global.nc.f32 	%f2, [%rd7+4];
	st.shared.f32 	[%r22+4], %f2;
	ld.global.nc.f32 	%f3, [%rd7+8];
	st.shared.f32 	[%r22+8], %f3;
	ld.global.nc.f32 	%f4, [%rd7+12];
	st.shared.f32 	[%r22+12], %f4;
$L__BB14_2:
	bar.sync 	0;
	add.s32 	%r7, %r4, %r2;
	add.s32 	%r8, %r1, %r5;
	setp.ge.s32 	%p4, %r7, %r13;
	setp.ge.s32 	%p5, %r8, %r11;
	or.pred  	%p6, %p5, %p4;
	@%p6 bra 	$L__BB14_4;
	mul.lo.s32 	%r23, %r10, %r8;
	cvt.s64.s32 	%rd8, %r23;
	cvta.to.global.u64 	%rd9, %rd2;
	add.s64 	%rd10, %rd9, %rd8;
	shl.b32 	%r24, %r7, 2;
	mov.u32 	%r25, _ZZ29transpose_multichannel_kernelIfLi4EEvPKT_iPS0_iiiE4tile;
	mad.lo.s32 	%r26, %r2, 528, %r25;
	shl.b32 	%r27, %r5, 4;
	add.s32 	%r28, %r26, %r27;
	ld.shared.f32 	%f5, [%r28];
	mul.wide.u32 	%rd11, %r24, 4;
	add.s64 	%rd12, %rd10, %rd11;
	st.global.f32 	[%rd12], %f5;
	ld.shared.f32 	%f6, [%r28+4];
	st.global.f32 	[%rd12+4], %f6;
	ld.shared.f32 	%f7, [%r28+8];
	st.global.f32 	[%rd12+8], %f7;
	ld.shared.f32 	%f8, [%r28+12];
	st.global.f32 	[%rd12+12], %f8;
$L__BB14_4:
	ret;

}


// ===== COMPILED SASS (sm_100) =====

	.target	sm_100

	.elftype	@"ET_EXEC"


//--------------------- .note.nv.tkinfo           --------------------------
	.section	.note.nv.tkinfo,"",@"SHT_NOTE"
	.sectionflags	@"SHF_NOTE_NV_TKINFO"
	.tkinfo
        /*0018*/ 	.word	0x00000002
        /*0030*/ 	.string	""
        /*0030*/ 	.string	"ptxas"
        /*0030*/ 	.string	"Cuda compilation tools, release 13.0, V13.0.88"
        /*0030*/ 	.string	"Build cuda_13.0.r13.0/compiler.36424714_0"
        /*0030*/ 	.string	"-arch sm_100 -m 64 "



//--------------------- .note.nv.cuinfo           --------------------------
	.section	.note.nv.cuinfo,"",@"SHT_NOTE"
	.sectionflags	@"SHF_NOTE_NV_CUINFO"
        /*0018*/ 	.short	0x0002
        /*001a*/ 	.short	0x0064
        /*001c*/ 	.short	0x0082
	.zero		2


//--------------------- .nv.info                  --------------------------
	.section	.nv.info,"",@"SHT_CUDA_INFO"
	.align	4


	//----- nvinfo : EIATTR_REGCOUNT
	.align		4
        /*0000*/ 	.byte	0x04, 0x2f
        /*0002*/ 	.short	(.L_1 - .L_0)
	.align		4
.L_0:
        /*0004*/ 	.word	index@(_Z16transpose_kernelIhEvPKT_iPS0_iii)
        /*0008*/ 	.word	0x0000000e


	//----- nvinfo : EIATTR_FRAME_SIZE
	.align		4
.L_1:
        /*000c*/ 	.byte	0x04, 0x11
        /*000e*/ 	.short	(.L_3 - .L_2)
	.align		4
.L_2:
        /*0010*/ 	.word	index@(_Z16transpose_kernelIhEvPKT_iPS0_iii)
        /*0014*/ 	.word	0x00000000


	//----- nvinfo : EIATTR_REGCOUNT
	.align		4
.L_3:
        /*0018*/ 	.byte	0x04, 0x2f
        /*001a*/ 	.short	(.L_5 - .L_4)
	.align		4
.L_4:
        /*001c*/ 	.word	index@(_Z29transpose_multichannel_kernelIhLi3EEvPKT_iPS0_iii)
        /*0020*/ 	.word	0x00000010


	//----- nvinfo : EIATTR_FRAME_SIZE
	.align		4
.L_5:
        /*0024*/ 	.byte	0x04, 0x11
        /*0026*/ 	.short	(.L_7 - .L_6)
	.align		4
.L_6:
        /*0028*/ 	.word	index@(_Z29transpose_multichannel_kernelIhLi3EEvPKT_iPS0_iii)
        /*002c*/ 	.word	0x00000000


	//----- nvinfo : EIATTR_REGCOUNT
	.align		4
.L_7:
        /*0030*/ 	.byte	0x04, 0x2f
        /*0032*/ 	.short	(.L_9 - .L_8)
	.align		4
.L_8:
        /*0034*/ 	.word	index@(_Z29transpose_multichannel_kernelIhLi4EEvPKT_iPS0_iii)
        /*0038*/ 	.word	0x00000011


	//----- nvinfo : EIATTR_FRAME_SIZE
	.align		4
.L_9:
        /*003c*/ 	.byte	0x04, 0x11
        /*003e*/ 	.short	(.L_11 - .L_10)
	.align		4
.L_10:
        /*0040*/ 	.word	index@(_Z29transpose_multichannel_kernelIhLi4EEvPKT_iPS0_iii)
        /*0044*/ 	.word	0x00000000


	//----- nvinfo : EIATTR_REGCOUNT
	.align		4
.L_11:
        /*0048*/ 	.byte	0x04, 0x2f
        /*004a*/ 	.short	(.L_13 - .L_12)
	.align		4
.L_12:
        /*004c*/ 	.word	index@(_Z16transpose_kernelItEvPKT_iPS0_iii)
        /*0050*/ 	.word	0x00000010


	//----- nvinfo : EIATTR_FRAME_SIZE
	.align		4
.L_13:
        /*0054*/ 	.byte	0x04, 0x11
        /*0056*/ 	.short	(.L_15 - .L_14)
	.align		4
.L_14:
        /*0058*/ 	.word	index@(_Z16transpose_kernelItEvPKT_iPS0_iii)
        /*005c*/ 	.word	0x00000000


	//----- nvinfo : EIATTR_REGCOUNT
	.align		4
.L_15:
        /*0060*/ 	.byte	0x04, 0x2f
        /*0062*/ 	.short	(.L_17 - .L_16)
	.align		4
.L_16:
        /*0064*/ 	.word	index@(_Z29transpose_multichannel_kernelItLi3EEvPKT_iPS0_iii)
        /*0068*/ 	.word	0x00000010


	//----- nvinfo : EIATTR_FRAME_SIZE
	.align		4
.L_17:
        /*006c*/ 	.byte	0x04, 0x11
        /*006e*/ 	.short	(.L_19 - .L_18)
	.align		4
.L_18:
        /*0070*/ 	.word	index@(_Z29transpose_multichannel_kernelItLi3EEvPKT_iPS0_iii)
        /*0074*/ 	.word	0x00000000


	//----- nvinfo : EIATTR_REGCOUNT
	.align		4
.L_19:
        /*0078*/ 	.byte	0x04, 0x2f
        /*007a*/ 	.short	(.L_21 - .L_20)
	.align		4
.L_20:
        /*007c*/ 	.word	index@(_Z29transpose_multichannel_kernelItLi4EEvPKT_iPS0_iii)
        /*0080*/ 	.word	0x00000010


	//----- nvinfo : EIATTR_FRAME_SIZE
	.align		4
.L_21:
        /*0084*/ 	.byte	0x04, 0x11
        /*0086*/ 	.short	(.L_23 - .L_22)
	.align		4
.L_22:
        /*0088*/ 	.word	index@(_Z29transpose_multichannel_kernelItLi4EEvPKT_iPS0_iii)
        /*008c*/ 	.word	0x00000000


	//----- nvinfo : EIATTR_REGCOUNT
	.align		4
.L_23:
        /*0090*/ 	.byte	0x04, 0x2f
        /*0092*/ 	.short	(.L_25 - .L_24)
	.align		4
.L_24:
        /*0094*/ 	.word	index@(_Z16transpose_kernelIsEvPKT_iPS0_iii)
        /*0098*/ 	.word	0x00000010


	//----- nvinfo : EIATTR_FRAME_SIZE
	.align		4
.L_25:
        /*009c*/ 	.byte	0x04, 0x11
        /*009e*/ 	.short	(.L_27 - .L_26)
	.align		4
.L_26:
        /*00a0*/ 	.word	index@(_Z16transpose_kernelIsEvPKT_iPS0_iii)
        /*00a4*/ 	.word	0x00000000


	//----- nvinfo : EIATTR_REGCOUNT
	.align		4
.L_27:
        /*00a8*/ 	.byte	0x04, 0x2f
        /*00aa*/ 	.short	(.L_29 - .L_28)
	.align		4
.L_28:
        /*00ac*/ 	.word	index@(_Z29transpose_multichannel_kernelIsLi3EEvPKT_iPS0_iii)
        /*00b0*/ 	.word	0x00000010


	//----- nvinfo : EIATTR_FRAME_SIZE
	.align		4
.L_29:
        /*00b4*/ 	.byte	0x04, 0x11
        /*00b6*/ 	.short	(.L_31 - .L_30)
	.align		4
.L_30:
        /*00b8*/ 	.word	index@(_Z29transpose_multichannel_kernelIsLi3EEvPKT_iPS0_iii)
        /*00bc*/ 	.word	0x00000000


	//----- nvinfo : EIATTR_REGCOUNT
	.align		4
.L_31:
        /*00c0*/ 	.byte	0x04, 0x2f
        /*00c2*/ 	.short	(.L_33 - .L_32)
	.align		4
.L_32:
        /*00c4*/ 	.word	index@(_Z29transpose_multichannel_kernelIsLi4EEvPKT_iPS0_iii)
        /*00c8*/ 	.word	0x00000010


	//----- nvinfo : EIATTR_FRAME_SIZE
	.align		4
.L_33:
        /*00cc*/ 	.byte	0x04, 0x11
        /*00ce*/ 	.short	(.L_35 - .L_34)
	.align		4
.L_34:
        /*00d0*/ 	.word	index@(_Z29transpose_multichannel_kernelIsLi4EEvPKT_iPS0_iii)
        /*00d4*/ 	.word	0x00000000


	//----- nvinfo : EIATTR_REGCOUNT
	.align		4
.L_35:
        /*00d8*/ 	.byte	0x04, 0x2f
        /*00da*/ 	.short	(.L_37 - .L_36)
	.align		4
.L_36:
        /*00dc*/ 	.word	index@(_Z16transpose_kernelIiEvPKT_iPS0_iii)
        /*00e0*/ 	.word	0x00000010


	//----- nvinfo : EIATTR_FRAME_SIZE
	.align		4
.L_37:
        /*00e4*/ 	.byte	0x04, 0x11
        /*00e6*/ 	.short	(.L_39 - .L_38)
	.align		4
.L_38:
        /*00e8*/ 	.word	index@(_Z16transpose_kernelIiEvPKT_iPS0_iii)
        /*00ec*/ 	.word	0x00000000


	//----- nvinfo : EIATTR_REGCOUNT
	.align		4
.L_39:
        /*00f0*/ 	.byte	0x04, 0x2f
        /*00f2*/ 	.short	(.L_41 - .L_40)
	.align		4
.L_40:
        /*00f4*/ 	.word	index@(_Z29transpose_multichannel_kernelIiLi3EEvPKT_iPS0_iii)
        /*00f8*/ 	.word	0x00000010


	//----- nvinfo : EIATTR_FRAME_SIZE
	.align		4
.L_41:
        /*00fc*/ 	.byte	0x04, 0x11
        /*00fe*/ 	.short	(.L_43 - .L_42)
	.align		4
.L_42:
        /*0100*/ 	.word	index@(_Z29transpose_multichannel_kernelIiLi3EEvPKT_iPS0_iii)
        /*0104*/ 	.word	0x00000000


	//----- nvinfo : EIATTR_REGCOUNT
	.align		4
.L_43:
        /*0108*/ 	.byte	0x04, 0x2f
        /*010a*/ 	.short	(.L_45 - .L_44)
	.align		4
.L_44:
        /*010c*/ 	.word	index@(_Z29transpose_multichannel_kernelIiLi4EEvPKT_iPS0_iii)
        /*0110*/ 	.word	0x00000010


	//----- nvinfo : EIATTR_FRAME_SIZE
	.align		4
.L_45:
        /*0114*/ 	.byte	0x04, 0x11
        /*0116*/ 	.short	(.L_47 - .L_46)
	.align		4
.L_46:
        /*0118*/ 	.word	index@(_Z29transpose_multichannel_kernelIiLi4EEvPKT_iPS0_iii)
        /*011c*/ 	.word	0x00000000


	//----- nvinfo : EIATTR_REGCOUNT
	.align		4
.L_47:
        /*0120*/ 	.byte	0x04, 0x2f
        /*0122*/ 	.short	(.L_49 - .L_48)
	.align		4
.L_48:
        /*0124*/ 	.word	index@(_Z16transpose_kernelIfEvPKT_iPS0_iii)
        /*0128*/ 	.word	0x00000010


	//----- nvinfo : EIATTR_FRAME_SIZE
	.align		4
.L_49:
        /*012c*/ 	.byte	0x04, 0x11
        /*012e*/ 	.short	(.L_51 - .L_50)
	.align		4
.L_50:
        /*0130*/ 	.word	index@(_Z16transpose_kernelIfEvPKT_iPS0_iii)
        /*0134*/ 	.word	0x00000000


	//----- nvinfo : EIATTR_REGCOUNT
	.align		4
.L_51:
        /*0138*/ 	.byte	0x04, 0x2f
        /*013a*/ 	.short	(.L_53 - .L_52)
	.align		4
.L_52:
        /*013c*/ 	.word	index@(_Z29transpose_multichannel_kernelIfLi3EEvPKT_iPS0_iii)
        /*0140*/ 	.word	0x00000010


	//----- nvinfo : EIATTR_FRAME_SIZE
	.align		4
.L_53:
        /*0144*/ 	.byte	0x04, 0x11
        /*0146*/ 	.short	(.L_55 - .L_54)
	.align		4
.L_54:
        /*0148*/ 	.word	index@(_Z29transpose_multichannel_kernelIfLi3EEvPKT_iPS0_iii)
        /*014c*/ 	.word	0x00000000


	//----- nvinfo : EIATTR_REGCOUNT
	.align		4
.L_55:
        /*0150*/ 	.byte	0x04, 0x2f
        /*0152*/ 	.short	(.L_57 - .L_56)
	.align		4
.L_56:
        /*0154*/ 	.word	index@(_Z29transpose_multichannel_kernelIfLi4EEvPKT_iPS0_iii)
        /*0158*/ 	.word	0x00000010


	//----- nvinfo : EIATTR_FRAME_SIZE
	.align		4
.L_57:
        /*015c*/ 	.byte	0x04, 0x11
        /*015e*/ 	.short	(.L_59 - .L_58)
	.align		4
.L_58:
        /*0160*/ 	.word	index@(_Z29transpose_multichannel_kernelIfLi4EEvPKT_iPS0_iii)
        /*0164*/ 	.word	0x00000000


	//----- nvinfo : EIATTR_MIN_STACK_SIZE
	.align		4
.L_59:
        /*0168*/ 	.byte	0x04, 0x12
        /*016a*/ 	.short	(.L_61 - .L_60)
	.align		4
.L_60:
        /*016c*/ 	.word	index@(_Z29transpose_multichannel_kernelIfLi4EEvPKT_iPS0_iii)
        /*0170*/ 	.word	0x00000000


	//----- nvinfo : EIATTR_MIN_STACK_SIZE
	.align		4
.L_61:
        /*0174*/ 	.byte	0x04, 0x12
        /*0176*/ 	.short	(.L_63 - .L_62)
	.align		4
.L_62:
        /*0178*/ 	.word	index@(_Z29transpose_multichannel_kernelIfLi3EEvPKT_iPS0_iii)
        /*017c*/ 	.word	0x00000000


	//----- nvinfo : EIATTR_MIN_STACK_SIZE
	.align		4
.L_63:
        /*0180*/ 	.byte	0x04, 0x12
        /*0182*/ 	.short	(.L_65 - .L_64)
	.align		4
.L_64:
        /*0184*/ 	.word	index@(_Z16transpose_kernelIfEvPKT_iPS0_iii)
        /*0188*/ 	.word	0x00000000


	//----- nvinfo : EIATTR_MIN_STACK_SIZE
	.align		4
.L_65:
        /*018c*/ 	.byte	0x04, 0x12
        /*018e*/ 	.short	(.L_67 - .L_66)
	.align		4
.L_66:
        /*0190*/ 	.word	index@(_Z29transpose_multichannel_kernelIiLi4EEvPKT_iPS0_iii)
        /*0194*/ 	.word	0x00000000


	//----- nvinfo : EIATTR_MIN_STACK_SIZE
	.align		4
.L_67:
        /*0198*/ 	.byte	0x04, 0x12
        /*019a*/ 	.short	(.L_69 - .L_68)
	.align		4
.L_68:
        /*019c*/ 	.word	index@(_Z29transpose_multichannel_kernelIiLi3EEvPKT_iPS0_iii)
        /*01a0*/ 	.word	0x00000000


	//----- nvinfo : EIATTR_MIN_STACK_SIZE
	.align		4
.L_69:
        /*01a4*/ 	.byte	0x04, 0x12
        /*01a6*/ 	.short	(.L_71 - .L_70)
	.align		4
.L_70:
        /*01a8*/ 	.word	index@(_Z16transpose_kernelIiEvPKT_iPS0_iii)
        /*01ac*/ 	.word	0x00000000


	//----- nvinfo : EIATTR_MIN_STACK_SIZE
	.align		4
.L_71:
        /*01b0*/ 	.byte	0x04, 0x12
        /*01b2*/ 	.short	(.L_73 - .L_72)
	.align		4
.L_72:
        /*01b4*/ 	.word	index@(_Z29transpose_multichannel_kernelIsLi4EEvPKT_iPS0_iii)
        /*01b8*/ 	.word	0x00000000


	//----- nvinfo : EIATTR_MIN_STACK_SIZE
	.align		4
.L_73:
        /*01bc*/ 	.byte	0x04, 0x12
        /*01be*/ 	.short	(.L_75 - .L_74)
	.align		4
.L_74:
        /*01c0*/ 	.word	index@(_Z29transpose_multichannel_kernelIsLi3EEvPKT_iPS0_iii)
        /*01c4*/ 	.word	0x00000000


	//----- nvinfo : EIATTR_MIN_STACK_SIZE
	.align		4
.L_75:
        /*01c8*/ 	.byte	0x04, 0x12
        /*01ca*/ 	.short	(.L_77 - .L_76)
	.align		4
.L_76:
        /*01cc*/ 	.word	index@(_Z16transpose_kernelIsEvPKT_iPS0_iii)
        /*01d0*/ 	.word	0x00000000


	//----- nvinfo : EIATTR_MIN_STACK_SIZE
	.align		4
.L_77:
        /*01d4*/ 	.byte	0x04, 0x12
        /*01d6*/ 	.short	(.L_79 - .L_78)
	.align		4
.L_78:
        /*01d8*/ 	.word	index@(_Z29transpose_multichannel_kernelItLi4EEvPKT_iPS0_iii)
        /*01dc*/ 	.word	0x00000000


	//----- nvinfo : EIATTR_MIN_STACK_SIZE
	.align		4
.L_79:
        /*01e0*/ 	.byte	0x04, 0x12
        /*01e2*/ 	.short	(.L_81 - .L_80)
	.align		4
.L_80:
        /*01e4*/ 	.word	index@(_Z29transpose_multichannel_kernelItLi3EEvPKT_iPS0_iii)
        /*01e8*/ 	.word	0x00000000


	//----- nvinfo : EIATTR_MIN_STACK_SIZE
	.align		4
.L_81:
        /*01ec*/ 	.byte	0x04, 0x12
        /*01ee*/ 	.short	(.L_83 - .L_82)
	.align		4
.L_82:
        /*01f0*/ 	.word	index@(_Z16transpose_kernelItEvPKT_iPS0_iii)
        /*01f4*/ 	.word	0x00000000


	//----- nvinfo : EIATTR_MIN_STACK_SIZE
	.align		4
.L_83:
        /*01f8*/ 	.byte	0x04, 0x12
        /*01fa*/ 	.short	(.L_85 - .L_84)
	.align		4
.L_84:
        /*01fc*/ 	.word	index@(_Z29transpose_multichannel_kernelIhLi4EEvPKT_iPS0_iii)
        /*0200*/ 	.word	0x00000000


	//----- nvinfo : EIATTR_MIN_STACK_SIZE
	.align		4
.L_85:
        /*0204*/ 	.byte	0x04, 0x12
        /*0206*/ 	.short	(.L_87 - .L_86)
	.align		4
.L_86:
        /*0208*/ 	.word	index@(_Z29transpose_multichannel_kernelIhLi3EEvPKT_iPS0_iii)
        /*020c*/ 	.word	0x00000000


	//----- nvinfo : EIATTR_MIN_STACK_SIZE
	.align		4
.L_87:
        /*0210*/ 	.byte	0x04, 0x12
        /*0212*/ 	.short	(.L_89 - .L_88)
	.align		4
.L_88:
        /*0214*/ 	.word	index@(_Z16transpose_kernelIhEvPKT_iPS0_iii)
        /*0218*/ 	.word	0x00000000
.L_89:


//--------------------- .nv.compat                --------------------------
	.section	.nv.compat,"",@"SHT_CUDA_COMPAT_INFO"
	.align	4
        /*0000*/ 	.byte	0x02, 0x09, 0x00, 0x00, 0x02, 0x02, 0x01, 0x00, 0x02, 0x05, 0x05, 0x00, 0x03, 0x07, 0x01, 0x01
        /*0010*/ 	.byte	0x02, 0x03, 0x00, 0x00, 0x02, 0x06, 0x01, 0x00, 0x04, 0x0b, 0x08, 0x00, 0x09, 0x00, 0x00, 0x00
        /*0020*/ 	.byte	0x00, 0x00, 0x00, 0x00


//--------------------- .nv.info._Z29transpose_multichannel_kernelIfLi4EEvPKT_iPS0_iii --------------------------
	.section	.nv.info._Z29transpose_multichannel_kernelIfLi4EEvPKT_iPS0_iii,"",@"SHT_CUDA_INFO"
	.sectionflags	@""
	.align	4


	//----- nvinfo : EIATTR_CUDA_API_VERSION
	.align		4
        /*0000*/ 	.byte	0x04, 0x37
        /*0002*/ 	.short	(.L_91 - .L_90)
.L_90:
        /*0004*/ 	.word	0x00000082


	//----- nvinfo : EIATTR_KPARAM_INFO
	.align		4
.L_91:
        /*0008*/ 	.byte	0x04, 0x17
        /*000a*/ 	.short	(.L_93 - .L_92)
.L_92:
        /*000c*/ 	.word	0x00000000
        /*0010*/ 	.short	0x0005
        /*0012*/ 	.short	0x0020
        /*0014*/ 	.byte	0x00, 0xf0, 0x11, 0x00


	//----- nvinfo : EIATTR_KPARAM_INFO
	.align		4
.L_93:
        /*0018*/ 	.byte	0x04, 0x17
        /*001a*/ 	.short	(.L_95 - .L_94)
.L_94:
        /*001c*/ 	.word	0x00000000
        /*0020*/ 	.short	0x0004
        /*0022*/ 	.short	0x001c
        /*0024*/ 	.byte	0x00, 0xf0, 0x11, 0x00


	//----- nvinfo : EIATTR_KPARAM_INFO
	.align		4
.L_95:
        /*0028*/ 	.byte	0x04, 0x17
        /*002a*/ 	.short	(.L_97 - .L_96)
.L_96:
        /*002c*/ 	.word	0x00000000
        /*0030*/ 	.short	0x0003
        /*0032*/ 	.short	0x0018
        /*0034*/ 	.byte	0x00, 0xf0, 0x11, 0x00


	//----- nvinfo : EIATTR_KPARAM_INFO
	.align		4
.L_97:
        /*0038*/ 	.byte	0x04, 0x17
        /*003a*/ 	.short	(.L_99 - .L_98)
.L_98:
        /*003c*/ 	.word	0x00000000
        /*0040*/ 	.short	0x0002
        /*0042*/ 	.short	0x0010
        /*0044*/ 	.byte	0x00, 0xf5, 0x21, 0x00


	//----- nvinfo : EIATTR_KPARAM_INFO
	.align		4
.L_99:
        /*0048*/ 	.byte	0x04, 0x17
        /*004a*/ 	.short	(.L_101 - .L_100)
.L_100:
        /*004c*/ 	.word	0x00000000
        /*0050*/ 	.short	0x0001
        /*0052*/ 	.short	0x0008
        /*0054*/ 	.byte	0x00, 0xf0, 0x11, 0x00


	//----- nvinfo : EIATTR_KPARAM_INFO
	.align		4
.L_101:
        /*0058*/ 	.byte	0x04, 0x17
        /*005a*/ 	.short	(.L_103 - .L_102)
.L_102:
        /*005c*/ 	.word	0x00000000
        /*0060*/ 	.short	0x0000
        /*0062*/ 	.short	0x0000
        /*0064*/ 	.byte	0x00, 0xf5, 0x21, 0x00


	//----- nvinfo : EIATTR_SPARSE_MMA_MASK
	.align		4
.L_103:
        /*0068*/ 	.byte	0x03, 0x50
        /*006a*/ 	.short	0x0000


	//----- nvinfo : EIATTR_MAXREG_COUNT
	.align		4
        /*006c*/ 	.byte	0x03, 0x1b
        /*006e*/ 	.short	0x00ff


	//----- nvinfo : EIATTR_NUM_BARRIERS
	.align		4
        /*0070*/ 	.byte	0x02, 0x4c
        /*0072*/ 	.byte	0x01
	.zero		1


	//----- nvinfo : EIATTR_MERCURY_ISA_VERSION
	.align		4
        /*0074*/ 	.byte	0x03, 0x5f
        /*0076*/ 	.short	0x0101


	//----- nvinfo : EIATTR_VRC_CTA_INIT_COUNT
	.align		4
        /*0078*/ 	.byte	0x02, 0x4a
	.zero		1
	.zero		1


	//----- nvinfo : EIATTR_EXIT_INSTR_OFFSETS
	.align		4
        /*007c*/ 	.byte	0x04, 0x1c
        /*007e*/ 	.short	(.L_105 - .L_104)


	//   ....[0]....
.L_104:
        /*0080*/ 	.word	0x00000220


	//   ....[1]....
        /*0084*/ 	.word	0x00000340


	//----- nvinfo : EIATTR_CBANK_PARAM_SIZE
	.align		4
.L_105:
        /*0088*/ 	.byte	0x03, 0x19
        /*008a*/ 	.short	0x0024


	//----- nvinfo : EIATTR_PARAM_CBANK
	.align		4
        /*008c*/ 	.byte	0x04, 0x0a
        /*008e*/ 	.short	(.L_107 - .L_106)
	.align		4
.L_106:
        /*0090*/ 	.word	index@(.nv.constant0._Z29transpose_multichannel_kernelIfLi4EEvPKT_iPS0_iii)
        /*0094*/ 	.short	0x0380
        /*0096*/ 	.short	0x0024


	//----- nvinfo : EIATTR_SW_WAR
	.align		4
.L_107:
        /*0098*/ 	.byte	0x04, 0x36
        /*009a*/ 	.short	(.L_109 - .L_108)
.L_108:
        /*009c*/ 	.word	0x00000008
.L_109:


//--------------------- .nv.info._Z29transpose_multichannel_kernelIfLi3EEvPKT_iPS0_iii --------------------------
	.section	.nv.info._Z29transpose_multichannel_kernelIfLi3EEvPKT_iPS0_iii,"",@"SHT_CUDA_INFO"
	.sectionflags	@""
	.align	4


	//----- nvinfo : EIATTR_CUDA_API_VERSION
	.align		4
        /*0000*/ 	.byte	0x04, 0x37
        /*0002*/ 	.short	(.L_111 - .L_110)
.L_110:
        /*0004*/ 	.word	0x00000082


	//----- nvinfo : EIATTR_KPARAM_INFO
	.align		4
.L_111:
        /*0008*/ 	.byte	0x04, 0x17
        /*000a*/ 	.short	(.L_113 - .L_112)
.L_112:
        /*000c*/ 	.word	0x00000000
        /*0010*/ 	.short	0x0005
        /*0012*/ 	.short	0x0020
        /*0014*/ 	.byte	0x00, 0xf0, 0x11, 0x00


	//----- nvinfo : EIATTR_KPARAM_INFO
	.align		4
.L_113:
        /*0018*/ 	.byte	0x04, 0x17
        /*001a*/ 	.short	(.L_115 - .L_114)
.L_114:
        /*001c*/ 	.word	0x00000000
        /*0020*/ 	.short	0x0004
        /*0022*/ 	.short	0x001c
        /*0024*/ 	.byte	0x00, 0xf0, 0x11, 0x00


	//----- nvinfo : EIATTR_KPARAM_INFO
	.align		4
.L_115:
        /*0028*/ 	.byte	0x04, 0x17
        /*002a*/ 	.short	(.L_117 - .L_116)
.L_116:
        /*002c*/ 	.word	0x00000000
        /*0030*/ 	.short	0x0003
        /*0032*/ 	.short	0x0018
        /*0034*/ 	.byte	0x00, 0xf0, 0x11, 0x00


	//----- nvinfo : EIATTR_KPARAM_INFO
	.align		4
.L_117:
        /*0038*/ 	.byte	0x04, 0x17
        /*003a*/ 	.short	(.L_119 - .L_118)
.L_118:
        /*003c*/ 	.word	0x00000000
        /*0040*/ 	.short	0x0002
        /*0042*/ 	.short	0x0010
        /*0044*/ 	.byte	0x00, 0xf5, 0x21, 0x00


	//----- nvinfo : EIATTR_KPARAM_INFO
	.align		4
.L_119:
        /*0048*/ 	.byte	0x04, 0x17
        /*004a*/ 	.short	(.L_121 - .L_120)
.L_120:
        /*004c*/ 	.word	0x00000000
        /*0050*/ 	.short	0x0001
        /*0052*/ 	.short	0x0008
        /*0054*/ 	.byte	0x00, 0xf0, 0x11, 0x00


	//----- nvinfo : EIATTR_KPARAM_INFO
	.align		4
.L_121:
        /*0058*/ 	.byte	0x04, 0x17
        /*005a*/ 	.short	(.L_123 - .L_122)
.L_122:
        /*005c*/ 	.word	0x00000000
        /*0060*/ 	.short	0x0000
        /*0062*/ 	.short	0x0000
        /*0064*/ 	.byte	0x00, 0xf5, 0x21, 0x00


	//----- nvinfo : EIATTR_SPARSE_MMA_MASK
	.align		4
.L_123:
        /*0068*/ 	.byte	0x03, 0x50
        /*006a*/ 	.short	0x0000


	//----- nvinfo : EIATTR_MAXREG_COUNT
	.align		4
        /*006c*/ 	.byte	0x03, 0x1b
        /*006e*/ 	.short	0x00ff


	//----- nvinfo : EIATTR_NUM_BARRIERS
	.align		4
        /*0070*/ 	.byte	0x02, 0x4c
        /*0072*/ 	.byte	0x01
	.zero		1


	//----- nvinfo : EIATTR_MERCURY_ISA_VERSION
	.align		4
        /*0074*/ 	.byte	0x03, 0x5f
        /*0076*/ 	.short	0x0101


	//----- nvinfo : EIATTR_VRC_CTA_INIT_COUNT
	.align		4
        /*0078*/ 	.byte	0x02, 0x4a
	.zero		1
	.zero		1


	//----- nvinfo : EIATTR_EXIT_INSTR_OFFSETS
	.align		4
        /*007c*/ 	.byte	0x04, 0x1c
        /*007e*/ 	.short	(.L_125 - .L_124)


	//   ....[0]....
.L_124:
        /*0080*/ 	.word	0x00000230


	//   ....[1]....
        /*0084*/ 	.word	0x00000360


	//----- nvinfo : EIATTR_CBANK_PARAM_SIZE
	.align		4
.L_125:
        /*0088*/ 	.byte	0x03, 0x19
        /*008a*/ 	.short	0x0024


	//----- nvinfo : EIATTR_PARAM_CBANK
	.align		4
        /*008c*/ 	.byte	0x04, 0x0a
        /*008e*/ 	.short	(.L_127 - .L_126)
	.align		4
.L_126:
        /*0090*/ 	.word	index@(.nv.constant0._Z29transpose_multichannel_kernelIfLi3EEvPKT_iPS0_iii)
        /*0094*/ 	.short	0x0380
        /*0096*/ 	.short	0x0024


	//----- nvinfo : EIATTR_SW_WAR
	.align		4
.L_127:
        /*0098*/ 	.byte	0x04, 0x36
        /*009a*/ 	.short	(.L_129 - .L_128)
.L_128:
        /*009c*/ 	.word	0x00000008
.L_129:


//--------------------- .nv.info._Z16transpose_kernelIfEvPKT_iPS0_iii --------------------------
	.section	.nv.info._Z16transpose_kernelIfEvPKT_iPS0_iii,"",@"SHT_CUDA_INFO"
	.sectionflags	@""
	.align	4


	//----- nvinfo : EIATTR_CUDA_API_VERSION
	.align		4
        /*0000*/ 	.byte	0x04, 0x37
        /*0002*/ 	.short	(.L_131 - .L_130)
.L_130:
        /*0004*/ 	.word	0x00000082


	//----- nvinfo : EIATTR_KPARAM_INFO
	.align		4
.L_131:
        /*0008*/ 	.byte	0x04, 0x17
        /*000a*/ 	.short	(.L_133 - .L_132)
.L_132:
        /*000c*/ 	.word	0x00000000
        /*0010*/ 	.short	0x0005
        /*0012*/ 	.short	0x0020
        /*0014*/ 	.byte	0x00, 0xf0, 0x11, 0x00


	//----- nvinfo : EIATTR_KPARAM_INFO
	.align		4
.L_133:
        /*0018*/ 	.byte	0x04, 0x17
        /*001a*/ 	.short	(.L_135 - .L_134)
.L_134:
        /*001c*/ 	.word	0x00000000
        /*0020*/ 	.short	0x0004
        /*0022*/ 	.short	0x001c
        /*0024*/ 	.byte	0x00, 0xf0, 0x11, 0x00


	//----- nvinfo : EIATTR_KPARAM_INFO
	.align		4
.L_135:
        /*0028*/ 	.byte	0x04, 0x17
        /*002a*/ 	.short	(.L_137 - .L_136)
.L_136:
        /*002c*/ 	.word	0x00000000
        /*0030*/ 	.short	0x0003
        /*0032*/ 	.short	0x0018
        /*0034*/ 	.byte	0x00, 0xf0, 0x11, 0x00


	//----- nvinfo : EIATTR_KPARAM_INFO
	.align		4
.L_137:
        /*0038*/ 	.byte	0x04, 0x17
        /*003a*/ 	.short	(.L_139 - .L_138)
.L_138:
        /*003c*/ 	.word	0x00000000
        /*0040*/ 	.short	0x0002
        /*0042*/ 	.short	0x0010
        /*0044*/ 	.byte	0x00, 0xf5, 0x21, 0x00


	//----- nvinfo : EIATTR_KPARAM_INFO
	.align		4
.L_139:
        /*0048*/ 	.byte	0x04, 0x17
        /*004a*/ 	.short	(.L_141 - .L_140)
.L_140:
        /*004c*/ 	.word	0x00000000
        /*0050*/ 	.short	0x0001
        /*0052*/ 	.short	0x0008
        /*0054*/ 	.byte	0x00, 0xf0, 0x11, 0x00


	//----- nvinfo : EIATTR_KPARAM_INFO
	.align		4
.L_141:
        /*0058*/ 	.byte	0x04, 0x17
        /*005a*/ 	.short	(.L_143 - .L_142)
.L_142:
        /*005c*/ 	.word	0x00000000
        /*0060*/ 	.short	0x0000
        /*0062*/ 	.short	0x0000
        /*0064*/ 	.byte	0x00, 0xf5, 0x21, 0x00


	//----- nvinfo : EIATTR_SPARSE_MMA_MASK
	.align		4
.L_143:
        /*0068*/ 	.byte	0x03, 0x50
        /*006a*/ 	.short	0x0000


	//----- nvinfo : EIATTR_MAXREG_COUNT
	.align		4
        /*006c*/ 	.byte	0x03, 0x1b
        /*006e*/ 	.short	0x00ff


	//----- nvinfo : EIATTR_NUM_BARRIERS
	.align		4
        /*0070*/ 	.byte	0x02, 0x4c
        /*0072*/ 	.byte	0x01
	.zero		1


	//----- nvinfo : EIATTR_MERCURY_ISA_VERSION
	.align		4
        /*0074*/ 	.byte	0x03, 0x5f
        /*0076*/ 	.short	0x0101


	//----- nvinfo : EIATTR_VRC_CTA_INIT_COUNT
	.align		4
        /*0078*/ 	.byte	0x02, 0x4a
	.zero		1
	.zero		1


	//----- nvinfo : EIATTR_EXIT_INSTR_OFFSETS
	.align		4
        /*007c*/ 	.byte	0x04, 0x1c
        /*007e*/ 	.short	(.L_145 - .L_144)


	//   ....[0]....
.L_144:
        /*0080*/ 	.word	0x000001e0


	//   ....[1]....
        /*0084*/ 	.word	0x000002c0


	//----- nvinfo : EIATTR_CBANK_PARAM_SIZE
	.align		4
.L_145:
        /*0088*/ 	.byte	0x03, 0x19
        /*008a*/ 	.short	0x0024


	//----- nvinfo : EIATTR_PARAM_CBANK
	.align		4
        /*008c*/ 	.byte	0x04, 0x0a
        /*008e*/ 	.short	(.L_147 - .L_146)
	.align		4
.L_146:
        /*0090*/ 	.word	index@(.nv.constant0._Z16transpose_kernelIfEvPKT_iPS0_iii)
        /*0094*/ 	.short	0x0380
        /*0096*/ 	.short	0x0024


	//----- nvinfo : EIATTR_SW_WAR
	.align		4
.L_147:
        /*0098*/ 	.byte	0x04, 0x36
        /*009a*/ 	.short	(.L_149 - .L_148)
.L_148:
        /*009c*/ 	.word	0x00000008
.L_149:


//--------------------- .nv.info._Z29transpose_multichannel_kernelIiLi4EEvPKT_iPS0_iii --------------------------
	.section	.nv.info._Z29transpose_multichannel_kernelIiLi4EEvPKT_iPS0_iii,"",@"SHT_CUDA_INFO"
	.sectionflags	@""
	.align	4


	//----- nvinfo : EIATTR_CUDA_API_VERSION
	.align		4
        /*0000*/ 	.byte	0x04, 0x37
        /*0002*/ 	.short	(.L_151 - .L_150)
.L_150:
        /*0004*/ 	.word	0x00000082


	//----- nvinfo : EIATTR_KPARAM_INFO
	.align		4
.L_151:
        /*0008*/ 	.byte	0x04, 0x17
        /*000a*/ 	.short	(.L_153 - .L_152)
.L_152:
        /*000c*/ 	.word	0x00000000
        /*0010*/ 	.short	0x0005
        /*0012*/ 	.short	0x0020
        /*0014*/ 	.byte	0x00, 0xf0, 0x11, 0x00


	//----- nvinfo : EIATTR_KPARAM_INFO
	.align		4
.L_153:
        /*0018*/ 	.byte	0x04, 0x17
        /*001a*/ 	.short	(.L_155 - .L_154)
.L_154:
        /*001c*/ 	.word	0x00000000
        /*0020*/ 	.short	0x0004
        /*0022*/ 	.short	0x001c
        /*0024*/ 	.byte	0x00, 0xf0, 0x11, 0x00


	//----- nvinfo : EIATTR_KPARAM_INFO
	.align		4
.L_155:
        /*0028*/ 	.byte	0x04, 0x17
        /*002a*/ 	.short	(.L_157 - .L_156)
.L_156:
        /*002c*/ 	.word	0x00000000
        /*0030*/ 	.short	0x0003
        /*0032*/ 	.short	0x0018
        /*0034*/ 	.byte	0x00, 0xf0, 0x11, 0x00


	//----- nvinfo : EIATTR_KPARAM_INFO
	.align		4
.L_157:
        /*0038*/ 	.byte	0x04, 0x17
        /*003a*/ 	.short	(.L_159 - .L_158)
.L_158:
        /*003c*/ 	.word	0x00000000
        /*0040*/ 	.short	0x0002
        /*0042*/ 	.short	0x0010
        /*0044*/ 	.byte	0x00, 0xf5, 0x21, 0x00


	//----- nvinfo : EIATTR_KPARAM_INFO
	.align		4
.L_159:
        /*0048*/ 	.byte	0x04, 0x17
        /*004a*/ 	.short	(.L_161 - .L_160)
.L_160:
        /*004c*/ 	.word	0x00000000
        /*0050*/ 	.short	0x0001
        /*0052*/ 	.short	0x0008
        /*0054*/ 	.byte	0x00, 0xf0, 0x11, 0x00


	//----- nvinfo : EIATTR_KPARAM_INFO
	.align		4
.L_161:
        /*0058*/ 	.byte	0x04, 0x17
        /*005a*/ 	.short	(.L_163 - .L_162)
.L_162:
        /*005c*/ 	.word	0x00000000
        /*0060*/ 	.short	0x0000
        /*0062*/ 	.short	0x0000
        /*0064*/ 	.byte	0x00, 0xf5, 0x21, 0x00


	//----- nvinfo : EIATTR_SPARSE_MMA_MASK
	.align		4
.L_163:
        /*0068*/ 	.byte	0x03, 0x50
        /*006a*/ 	.short	0x0000


	//----- nvinfo : EIATTR_MAXREG_COUNT
	.align		4
        /*006c*/ 	.byte	0x03, 0x1b
        /*006e*/ 	.short	0x00ff


	//----- nvinfo : EIATTR_NUM_BARRIERS
	.align		4
        /*0070*/ 	.byte	0x02, 0x4c
        /*0072*/ 	.byte	0x01
	.zero		1


	//----- nvinfo : EIATTR_MERCURY_ISA_VERSION
	.align		4
        /*0074*/ 	.byte	0x03, 0x5f
        /*0076*/ 	.short	0x0101


	//----- nvinfo : EIATTR_VRC_CTA_INIT_COUNT
	.align		4
        /*0078*/ 	.byte	0x02, 0x4a
	.zero		1
	.zero		1


	//----- nvinfo : EIATTR_EXIT_INSTR_OFFSETS
	.align		4
        /*007c*/ 	.byte	0x04, 0x1c
        /*007e*/ 	.short	(.L_165 - .L_164)


	//   ....[0]....
.L_164:
        /*0080*/ 	.word	0x00000220


	//   ....[1]....
        /*0084*/ 	.word	0x00000340


	//----- nvinfo : EIATTR_CBANK_PARAM_SIZE
	.align		4
.L_165:
        /*0088*/ 	.byte	0x03, 0x19
        /*008a*/ 	.short	0x0024


	//----- nvinfo : EIATTR_PARAM_CBANK
	.align		4
        /*008c*/ 	.byte	0x04, 0x0a
        /*008e*/ 	.short	(.L_167 - .L_166)
	.align		4
.L_166:
        /*0090*/ 	.word	index@(.nv.constant0._Z29transpose_multichannel_kernelIiLi4EEvPKT_iPS0_iii)
        /*0094*/ 	.short	0x0380
        /*0096*/ 	.short	0x0024


	//----- nvinfo : EIATTR_SW_WAR
	.align		4
.L_167:
        /*0098*/ 	.byte	0x04, 0x36
        /*009a*/ 	.short	(.L_169 - .L_168)
.L_168:
        /*009c*/ 	.word	0x00000008
.L_169:


//--------------------- .nv.info._Z29transpose_multichannel_kernelIiLi3EEvPKT_iPS0_iii --------------------------
	.section	.nv.info._Z29transpose_multichannel_kernelIiLi3EEvPKT_iPS0_iii,"",@"SHT_CUDA_INFO"
	.sectionflags	@""
	.align	4


	//----- nvinfo : EIATTR_CUDA_API_VERSION
	.align		4
        /*0000*/ 	.byte	0x04, 0x37
        /*0002*/ 	.short	(.L_171 - .L_170)
.L_170:
        /*0004*/ 	.word	0x00000082


	//----- nvinfo : EIATTR_KPARAM_INFO
	.align		4
.L_171:
        /*0008*/ 	.byte	0x04, 0x17
        /*000a*/ 	.short	(.L_173 - .L_172)
.L_172:
        /*000c*/ 	.word	0x00000000
        /*0010*/ 	.short	0x0005
        /*0012*/ 	.short	0x0020
        /*0014*/ 	.byte	0x00, 0xf0, 0x11, 0x00


	//----- nvinfo : EIATTR_KPARAM_INFO
	.align		4
.L_173:
        /*0018*/ 	.byte	0x04, 0x17
        /*001a*/ 	.short	(.L_175 - .L_174)
.L_174:
        /*001c*/ 	.word	0x00000000
        /*0020*/ 	.short	0x0004
        /*0022*/ 	.short	0x001c
        /*0024*/ 	.byte	0x00, 0xf0, 0x11, 0x00


	//----- nvinfo : EIATTR_KPARAM_INFO
	.align		4
.L_175:
        /*0028*/ 	.byte	0x04, 0x17
        /*002a*/ 	.short	(.L_177 - .L_176)
.L_176:
        /*002c*/ 	.word	0x00000000
        /*0030*/ 	.short	0x0003
        /*0032*/ 	.short	0x0018
        /*0034*/ 	.byte	0x00, 0xf0, 0x11, 0x00


	//----- nvinfo : EIATTR_KPARAM_INFO
	.align		4
.L_177:
        /*0038*/ 	.byte	0x04, 0x17
        /*003a*/ 	.short	(.L_179 - .L_178)
.L_178:
        /*003c*/ 	.word	0x00000000
        /*0040*/ 	.short	0x0002
        /*0042*/ 	.short	0x0010
        /*0044*/ 	.byte	0x00, 0xf5, 0x21, 0x00


	//----- nvinfo : EIATTR_KPARAM_INFO
	.align		4
.L_179:
        /*0048*/ 	.byte	0x04, 0x17
        /*004a*/ 	.short	(.L_181 - .L_180)
.L_180:
        /*004c*/ 	.word	0x00000000
        /*0050*/ 	.short	0x0001
        /*0052*/ 	.short	0x0008
        /*0054*/ 	.byte	0x00, 0xf0, 0x11, 0x00


	//----- nvinfo : EIATTR_KPARAM_INFO
	.align		4
.L_181:
        /*0058*/ 	.byte	0x04, 0x17
        /*005a*/ 	.short	(.L_183 - .L_182)
.L_182:
        /*005c*/ 	.word	0x00000000
        /*0060*/ 	.short	0x0000
        /*0062*/ 	.short	0x0000
        /*0064*/ 	.byte	0x00, 0xf5, 0x21, 0x00


	//----- nvinfo : EIATTR_SPARSE_MMA_MASK
	.align		4
.L_183:
        /*0068*/ 	.byte	0x03, 0x50
        /*006a*/ 	.short	0x0000


	//----- nvinfo : EIATTR_MAXREG_COUNT
	.align		4
        /*006c*/ 	.byte	0x03, 0x1b
        /*006e*/ 	.short	0x00ff


	//----- nvinfo : EIATTR_NUM_BARRIERS
	.align		4
        /*0070*/ 	.byte	0x02, 0x4c
        /*0072*/ 	.byte	0x01
	.zero		1


	//----- nvinfo : EIATTR_MERCURY_ISA_VERSION
	.align		4
        /*0074*/ 	.byte	0x03, 0x5f
        /*0076*/ 	.short	0x0101


	//----- nvinfo : EIATTR_VRC_CTA_INIT_COUNT
	.align		4
        /*0078*/ 	.byte	0x02, 0x4a
	.zero		1
	.zero		1


	//----- nvinfo : EIATTR_EXIT_INSTR_OFFSETS
	.align		4
        /*007c*/ 	.byte	0x04, 0x1c
        /*007e*/ 	.short	(.L_185 - .L_184)


	//   ....[0]....
.L_184:
        /*0080*/ 	.word	0x00000230


	//   ....[1]....
        /*0084*/ 	.word	0x00000360


	//----- nvinfo : EIATTR_CBANK_PARAM_SIZE
	.align		4
.L_185:
        /*0088*/ 	.byte	0x03, 0x19
        /*008a*/ 	.short	0x0024


	//----- nvinfo : EIATTR_PARAM_CBANK
	.align		4
        /*008c*/ 	.byte	0x04, 0x0a
        /*008e*/ 	.short	(.L_187 - .L_186)
	.align		4
.L_186:
        /*0090*/ 	.word	index@(.nv.constant0._Z29transpose_multichannel_kernelIiLi3EEvPKT_iPS0_iii)
        /*0094*/ 	.short	0x0380
        /*0096*/ 	.short	0x0024


	//----- nvinfo : EIATTR_SW_WAR
	.align		4
.L_187:
        /*0098*/ 	.byte	0x04, 0x36
        /*009a*/ 	.short	(.L_189 - .L_188)
.L_188:
        /*009c*/ 	.word	0x00000008
.L_189:


//--------------------- .nv.info._Z16transpose_kernelIiEvPKT_iPS0_iii --------------------------
	.section	.nv.info._Z16transpose_kernelIiEvPKT_iPS0_iii,"",@"SHT_CUDA_INFO"
	.sectionflags	@""
	.align	4


	//----- nvinfo : EIATTR_CUDA_API_VERSION
	.align		4
        /*0000*/ 	.byte	0x04, 0x37
        /*0002*/ 	.short	(.L_191 - .L_190)
.L_190:
        /*0004*/ 	.word	0x00000082


	//----- nvinfo : EIATTR_KPARAM_INFO
	.align		4
.L_191:
        /*0008*/ 	.byte	0x04, 0x17
        /*000a*/ 	.short	(.L_193 - .L_192)
.L_192:
        /*000c*/ 	.word	0x00000000
        /*0010*/ 	.short	0x0005
        /*0012*/ 	.short	0x0020
        /*0014*/ 	.byte	0x00, 0xf0, 0x11, 0x00


	//----- nvinfo : EIATTR_KPARAM_INFO
	.align		4
.L_193:
        /*0018*/ 	.byte	0x04, 0x17
        /*001a*/ 	.short	(.L_195 - .L_194)
.L_194:
        /*001c*/ 	.word	0x00000000
        /*0020*/ 	.short	0x0004
        /*0022*/ 	.short	0x001c
        /*0024*/ 	.byte	0x00, 0xf0, 0x11, 0x00


	//----- nvinfo : EIATTR_KPARAM_INFO
	.align		4
.L_195:
        /*0028*/ 	.byte	0x04, 0x17
        /*002a*/ 	.short	(.L_197 - .L_196)
.L_196:
        /*002c*/ 	.word	0x00000000
        /*0030*/ 	.short	0x0003
        /*0032*/ 	.short	0x0018
        /*0034*/ 	.byte	0x00, 0xf0, 0x11, 0x00


	//----- nvinfo : EIATTR_KPARAM_INFO
	.align		4
.L_197:
        /*0038*/ 	.byte	0x04, 0x17
        /*003a*/ 	.short	(.L_199 - .L_198)
.L_198:
        /*003c*/ 	.word	0x00000000
        /*0040*/ 	.short	0x0002
        /*0042*/ 	.short	0x0010
        /*0044*/ 	.byte	0x00, 0xf5, 0x21, 0x00


	//----- nvinfo : EIATTR_KPARAM_INFO
	.align		4
.L_199:
        /*0048*/ 	.byte	0x04, 0x17
        /*004a*/ 	.short	(.L_201 - .L_200)
.L_200:
        /*004c*/ 	.word	0x00000000
        /*0050*/ 	.short	0x0001
        /*0052*/ 	.short	0x0008
        /*0054*/ 	.byte	0x00, 0xf0, 0x11, 0x00


	//----- nvinfo : EIATTR_KPARAM_INFO
	.align		4
.L_201:
        /*0058*/ 	.byte	0x04, 0x17
        /*005a*/ 	.short	(.L_203 - .L_202)
.L_202:
        /*005c*/ 	.word	0x00000000
        /*0060*/ 	.short	0x0000
        /*0062*/ 	.short	0x0000
        /*0064*/ 	.byte	0x00, 0xf5, 0x21, 0x00


	//----- nvinfo : EIATTR_SPARSE_MMA_MASK
	.align		4
.L_203:
        /*0068*/ 	.byte	0x03, 0x50
        /*006a*/ 	.short	0x0000


	//----- nvinfo : EIATTR_MAXREG_COUNT
	.align		4
        /*006c*/ 	.byte	0x03, 0x1b
        /*006e*/ 	.short	0x00ff


	//----- nvinfo : EIATTR_NUM_BARRIERS
	.align		4
        /*0070*/ 	.byte	0x02, 0x4c
        /*0072*/ 	.byte	0x01
	.zero		1


	//----- nvinfo : EIATTR_MERCURY_ISA_VERSION
	.align		4
        /*0074*/ 	.byte	0x03, 0x5f
        /*0076*/ 	.short	0x0101


	//----- nvinfo : EIATTR_VRC_CTA_INIT_COUNT
	.align		4
        /*0078*/ 	.byte	0x02, 0x4a
	.zero		1
	.zero		1


	//----- nvinfo : EIATTR_EXIT_INSTR_OFFSETS
	.align		4
        /*007c*/ 	.byte	0x04, 0x1c
        /*007e*/ 	.short	(.L_205 - .L_204)


	//   ....[0]....
.L_204:
        /*0080*/ 	.word	0x000001e0


	//   ....[1]....
        /*0084*/ 	.word	0x000002c0


	//----- nvinfo : EIATTR_CBANK_PARAM_SIZE
	.align		4
.L_205:
        /*0088*/ 	.byte	0x03, 0x19
        /*008a*/ 	.short	0x0024


	//----- nvinfo : EIATTR_PARAM_CBANK
	.align		4
        /*008c*/ 	.byte	0x04, 0x0a
        /*008e*/ 	.short	(.L_207 - .L_206)
	.align		4
.L_206:
        /*0090*/ 	.word	index@(.nv.constant0._Z16transpose_kernelIiEvPKT_iPS0_iii)
        /*0094*/ 	.short	0x0380
        /*0096*/ 	.short	0x0024


	//----- nvinfo : EIATTR_SW_WAR
	.align		4
.L_207:
        /*0098*/ 	.byte	0x04, 0x36
        /*009a*/ 	.short	(.L_209 - .L_208)
.L_208:
        /*009c*/ 	.word	0x00000008
.L_209:


//--------------------- .nv.info._Z29transpose_multichannel_kernelIsLi4EEvPKT_iPS0_iii --------------------------
	.section	.nv.info._Z29transpose_multichannel_kernelIsLi4EEvPKT_iPS0_iii,"",@"SHT_CUDA_INFO"
	.sectionflags	@""
	.align	4


	//----- nvinfo : EIATTR_CUDA_API_VERSION
	.align		4
        /*0000*/ 	.byte	0x04, 0x37
        /*0002*/ 	.short	(.L_211 - .L_210)
.L_210:
        /*0004*/ 	.word	0x00000082


	//----- nvinfo : EIATTR_KPARAM_INFO
	.align		4
.L_211:
        /*0008*/ 	.byte	0x04, 0x17
        /*000a*/ 	.short	(.L_213 - .L_212)
.L_212:
        /*000c*/ 	.word	0x00000000
        /*0010*/ 	.short	0x0005
        /*0012*/ 	.short	0x0020
        /*0014*/ 	.byte	0x00, 0xf0, 0x11, 0x00


	//----- nvinfo : EIATTR_KPARAM_INFO
	.align		4
.L_213:
        /*0018*/ 	.byte	0x04, 0x17
        /*001a*/ 	.short	(.L_215 - .L_214)
.L_214:
        /*001c*/ 	.word	0x00000000
        /*0020*/ 	.short	0x0004
        /*0022*/ 	.short	0x001c
        /*0024*/ 	.byte	0x00, 0xf0, 0x11, 0x00


	//----- nvinfo : EIATTR_KPARAM_INFO
	.align		4
.L_215:
        /*0028*/ 	.byte	0x04, 0x17
        /*002a*/ 	.short	(.L_217 - .L_216)
.L_216:
        /*002c*/ 	.word	0x00000000
        /*0030*/ 	.short	0x0003
        /*0032*/ 	.short	0x0018
        /*0034*/ 	.byte	0x00, 0xf0, 0x11, 0x00


	//----- nvinfo : EIATTR_KPARAM_INFO
	.align		4
.L_217:
        /*0038*/ 	.byte	0x04, 0x17
        /*003a*/ 	.short	(.L_219 - .L_218)
.L_218:
        /*003c*/ 	.word	0x00000000
        /*0040*/ 	.short	0x0002
        /*0042*/ 	.short	0x0010
        /*0044*/ 	.byte	0x00, 0xf5, 0x21, 0x00


	//----- nvinfo : EIATTR_KPARAM_INFO
	.align		4
.L_219:
        /*0048*/ 	.byte	0x04, 0x17
        /*004a*/ 	.short	(.L_221 - .L_220)
.L_220:
        /*004c*/ 	.word	0x00000000
        /*0050*/ 	.short	0x0001
        /*0052*/ 	.short	0x0008
        /*0054*/ 	.byte	0x00, 0xf0, 0x11, 0x00


	//----- nvinfo : EIATTR_KPARAM_INFO
	.align		4
.L_221:
        /*0058*/ 	.byte	0x04, 0x17
        /*005a*/ 	.short	(.L_223 - .L_222)
.L_222:
        /*005c*/ 	.word	0x00000000
        /*0060*/ 	.short	0x0000
        /*0062*/ 	.short	0x0000
        /*0064*/ 	.byte	0x00, 0xf5, 0x21, 0x00


	//----- nvinfo : EIATTR_SPARSE_MMA_MASK
	.align		4
.L_223:
        /*0068*/ 	.byte	0x03, 0x50
        /*006a*/ 	.short	0x0000


	//----- nvinfo : EIATTR_MAXREG_COUNT
	.align		4
        /*006c*/ 	.byte	0x03, 0x1b
        /*006e*/ 	.short	0x00ff


	//----- nvinfo : EIATTR_NUM_BARRIERS
	.align		4
        /*0070*/ 	.byte	0x02, 0x4c
        /*0072*/ 	.byte	0x01
	.zero		1


	//----- nvinfo : EIATTR_MERCURY_ISA_VERSION
	.align		4
        /*0074*/ 	.byte	0x03, 0x5f
        /*0076*/ 	.short	0x0101


	//----- nvinfo : EIATTR_VRC_CTA_INIT_COUNT
	.align		4
        /*0078*/ 	.byte	0x02, 0x4a
	.zero		1
	.zero		1


	//----- nvinfo : EIATTR_EXIT_INSTR_OFFSETS
	.align		4
        /*007c*/ 	.byte	0x04, 0x1c
        /*007e*/ 	.short	(.L_225 - .L_224)


	//   ....[0]....
.L_224:
        /*0080*/ 	.word	0x00000240


	//   ....[1]....
        /*0084*/ 	.word	0x00000380


	//----- nvinfo : EIATTR_CBANK_PARAM_SIZE
	.align		4
.L_225:
        /*0088*/ 	.byte	0x03, 0x19
        /*008a*/ 	.short	0x0024


	//----- nvinfo : EIATTR_PARAM_CBANK
	.align		4
        /*008c*/ 	.byte	0x04, 0x0a
        /*008e*/ 	.short	(.L_227 - .L_226)
	.align		4
.L_226:
        /*0090*/ 	.word	index@(.nv.constant0._Z29transpose_multichannel_kernelIsLi4EEvPKT_iPS0_iii)
        /*0094*/ 	.short	0x0380
        /*0096*/ 	.short	0x0024


	//----- nvinfo : EIATTR_SW_WAR
	.align		4
.L_227:
        /*0098*/ 	.byte	0x04, 0x36
        /*009a*/ 	.short	(.L_229 - .L_228)
.L_228:
        /*009c*/ 	.word	0x00000008
.L_229:


//--------------------- .nv.info._Z29transpose_multichannel_kernelIsLi3EEvPKT_iPS0_iii --------------------------
	.section	.nv.info._Z29transpose_multichannel_kernelIsLi3EEvPKT_iPS0_iii,"",@"SHT_CUDA_INFO"
	.sectionflags	@""
	.align	4


	//----- nvinfo : EIATTR_CUDA_API_VERSION
	.align		4
        /*0000*/ 	.byte	0x04, 0x37
        /*0002*/ 	.short	(.L_231 - .L_230)
.L_230:
        /*0004*/ 	.word	0x00000082


	//----- nvinfo : EIATTR_KPARAM_INFO
	.align		4
.L_231:
        /*0008*/ 	.byte	0x04, 0x17
        /*000a*/ 	.short	(.L_233 - .L_232)
.L_232:
        /*000c*/ 	.word	0x00000000
        /*0010*/ 	.short	0x0005
        /*0012*/ 	.short	0x0020
        /*0014*/ 	.byte	0x00, 0xf0, 0x11, 0x00


	//----- nvinfo : EIATTR_KPARAM_INFO
	.align		4
.L_233:
        /*0018*/ 	.byte	0x04, 0x17
        /*001a*/ 	.short	(.L_235 - .L_234)
.L_234:
        /*001c*/ 	.word	0x00000000
        /*0020*/ 	.short	0x0004
        /*0022*/ 	.short	0x001c
        /*0024*/ 	.byte	0x00, 0xf0, 0x11, 0x00


	//----- nvinfo : EIATTR_KPARAM_INFO
	.align		4
.L_235:
        /*0028*/ 	.byte	0x04, 0x17
        /*002a*/ 	.short	(.L_237 - .L_236)
.L_236:
        /*002c*/ 	.word	0x00000000
        /*0030*/ 	.short	0x0003
        /*0032*/ 	.short	0x0018
        /*0034*/ 	.byte	0x00, 0xf0, 0x11, 0x00


	//----- nvinfo : EIATTR_KPARAM_INFO
	.align		4
.L_237:
        /*0038*/ 	.byte	0x04, 0x17
        /*003a*/ 	.short	(.L_239 - .L_238)
.L_238:
        /*003c*/ 	.word	0x00000000
        /*0040*/ 	.short	0x0002
        /*0042*/ 	.short	0x0010
        /*0044*/ 	.byte	0x00, 0xf5, 0x21, 0x00


	//----- nvinfo : EIATTR_KPARAM_INFO
	.align		4
.L_239:
        /*0048*/ 	.byte	0x04, 0x17
        /*004a*/ 	.short	(.L_241 - .L_240)
.L_240:
        /*004c*/ 	.word	0x00000000
        /*0050*/ 	.short	0x0001
        /*0052*/ 	.short	0x0008
        /*0054*/ 	.byte	0x00, 0xf0, 0x11, 0x00


	//----- nvinfo : EIATTR_KPARAM_INFO
	.align		4
.L_241:
        /*0058*/ 	.byte	0x04, 0x17
        /*005a*/ 	.short	(.L_243 - .L_242)
.L_242:
        /*005c*/ 	.word	0x00000000
        /*0060*/ 	.short	0x0000
        /*0062*/ 	.short	0x0000
        /*0064*/ 	.byte	0x00, 0xf5, 0x21, 0x00


	//----- nvinfo : EIATTR_SPARSE_MMA_MASK
	.align		4
.L_243:
        /*0068*/ 	.byte	0x03, 0x50
        /*006a*/ 	.short	0x0000


	//----- nvinfo : EIATTR_MAXREG_COUNT
	.align		4
        /*006c*/ 	.byte	0x03, 0x1b
        /*006e*/ 	.short	0x00ff


	//----- nvinfo : EIATTR_NUM_BARRIERS
	.align		4
        /*0070*/ 	.byte	0x02, 0x4c
        /*0072*/ 	.byte	0x01
	.zero		1


	//----- nvinfo : EIATTR_MERCURY_ISA_VERSION
	.align		4
        /*0074*/ 	.byte	0x03, 0x5f
        /*0076*/ 	.short	0x0101


	//----- nvinfo : EIATTR_VRC_CTA_INIT_COUNT
	.align		4
        /*0078*/ 	.byte	0x02, 0x4a
	.zero		1
	.zero		1


	//----- nvinfo : EIATTR_EXIT_INSTR_OFFSETS
	.align		4
        /*007c*/ 	.byte	0x04, 0x1c
        /*007e*/ 	.short	(.L_245 - .L_244)


	//   ....[0]....
.L_244:
        /*0080*/ 	.word	0x00000230


	//   ....[1]....
        /*0084*/ 	.word	0x00000360


	//----- nvinfo : EIATTR_CBANK_PARAM_SIZE
	.align		4
.L_245:
        /*0088*/ 	.byte	0x03, 0x19
        /*008a*/ 	.short	0x0024


	//----- nvinfo : EIATTR_PARAM_CBANK
	.align		4
        /*008c*/ 	.byte	0x04, 0x0a
        /*008e*/ 	.short	(.L_247 - .L_246)
	.align		4
.L_246:
        /*0090*/ 	.word	index@(.nv.constant0._Z29transpose_multichannel_kernelIsLi3EEvPKT_iPS0_iii)
        /*0094*/ 	.short	0x0380
        /*0096*/ 	.short	0x0024


	//----- nvinfo : EIATTR_SW_WAR
	.align		4
.L_247:
        /*0098*/ 	.byte	0x04, 0x36
        /*009a*/ 	.short	(.L_249 - .L_248)
.L_248:
        /*009c*/ 	.word	0x00000008
.L_249:


//--------------------- .nv.info._Z16transpose_kernelIsEvPKT_iPS0_iii --------------------------
	.section	.nv.info._Z16transpose_kernelIsEvPKT_iPS0_iii,"",@"SHT_CUDA_INFO"
	.sectionflags	@""
	.align	4


	//----- nvinfo : EIATTR_CUDA_API_VERSION
	.align		4
        /*0000*/ 	.byte	0x04, 0x37
        /*0002*/ 	.short	(.L_251 - .L_250)
.L_250:
        /*0004*/ 	.word	0x00000082


	//----- nvinfo : EIATTR_KPARAM_INFO
	.align		4
.L_251:
        /*0008*/ 	.byte	0x04, 0x17
        /*000a*/ 	.short	(.L_253 - .L_252)
.L_252:
        /*000c*/ 	.word	0x00000000
        /*0010*/ 	.short	0x0005
        /*0012*/ 	.short	0x0020
        /*0014*/ 	.byte	0x00, 0xf0, 0x11, 0x00


	//----- nvinfo : EIATTR_KPARAM_INFO
	.align		4
.L_253:
        /*0018*/ 	.byte	0x04, 0x17
        /*001a*/ 	.short	(.L_255 - .L_254)
.L_254:
        /*001c*/ 	.word	0x00000000
        /*0020*/ 	.short	0x0004
        /*0022*/ 	.short	0x001c
        /*0024*/ 	.byte	0x00, 0xf0, 0x11, 0x00


	//----- nvinfo : EIATTR_KPARAM_INFO
	.align		4
.L_255:
        /*0028*/ 	.byte	0x04, 0x17
        /*002a*/ 	.short	(.L_257 - .L_256)
.L_256:
        /*002c*/ 	.word	0x00000000
        /*0030*/ 	.short	0x0003
        /*0032*/ 	.short	0x0018
        /*0034*/ 	.byte	0x00, 0xf0, 0x11, 0x00


	//----- nvinfo : EIATTR_KPARAM_INFO
	.align		4
.L_257:
        /*0038*/ 	.byte	0x04, 0x17
        /*003a*/ 	.short	(.L_259 - .L_258)
.L_258:
        /*003c*/ 	.word	0x00000000
        /*0040*/ 	.short	0x0002
        /*0042*/ 	.short	0x0010
        /*0044*/ 	.byte	0x00, 0xf5, 0x21, 0x00


	//----- nvinfo : EIATTR_KPARAM_INFO
	.align		4
.L_259:
        /*0048*/ 	.byte	0x04, 0x17
        /*004a*/ 	.short	(.L_261 - .L_260)
.L_260:
        /*004c*/ 	.word	0x00000000
        /*0050*/ 	.short	0x0001
        /*0052*/ 	.short	0x0008
        /*0054*/ 	.byte	0x00, 0xf0, 0x11, 0x00


	//----- nvinfo : EIATTR_KPARAM_INFO
	.align		4
.L_261:
        /*0058*/ 	.byte	0x04, 0x17
        /*005a*/ 	.short	(.L_263 - .L_262)
.L_262:
        /*005c*/ 	.word	0x00000000
        /*0060*/ 	.short	0x0000
        /*0062*/ 	.short	0x0000
        /*0064*/ 	.byte	0x00, 0xf5, 0x21, 0x00


	//----- nvinfo : EIATTR_SPARSE_MMA_MASK
	.align		4
.L_263:
        /*0068*/ 	.byte	0x03, 0x50
        /*006a*/ 	.short	0x0000


	//----- nvinfo : EIATTR_MAXREG_COUNT
	.align		4
        /*006c*/ 	.byte	0x03, 0x1b
        /*006e*/ 	.short	0x00ff


	//----- nvinfo : EIATTR_NUM_BARRIERS
	.align		4
        /*0070*/ 	.byte	0x02, 0x4c
        /*0072*/ 	.byte	0x01
	.zero		1


	//----- nvinfo : EIATTR_MERCURY_ISA_VERSION
	.align		4
        /*0074*/ 	.byte	0x03, 0x5f
        /*0076*/ 	.short	0x0101


	//----- nvinfo : EIATTR_VRC_CTA_INIT_COUNT
	.align		4
        /*0078*/ 	.byte	0x02, 0x4a
	.zero		1
	.zero		1


	//----- nvinfo : EIATTR_EXIT_INSTR_OFFSETS
	.align		4
        /*007c*/ 	.byte	0x04, 0x1c
        /*007e*/ 	.short	(.L_265 - .L_264)


	//   ....[0]....
.L_264:
        /*0080*/ 	.word	0x000001e0


	//   ....[1]....
        /*0084*/ 	.word	0x000002c0


	//----- nvinfo : EIATTR_CBANK_PARAM_SIZE
	.align		4
.L_265:
        /*0088*/ 	.byte	0x03, 0x19
        /*008a*/ 	.short	0x0024


	//----- nvinfo : EIATTR_PARAM_CBANK
	.align		4
        /*008c*/ 	.byte	0x04, 0x0a
        /*008e*/ 	.short	(.L_267 - .L_266)
	.align		4
.L_266:
        /*0090*/ 	.word	index@(.nv.constant0._Z16transpose_kernelIsEvPKT_iPS0_iii)
        /*0094*/ 	.short	0x0380
        /*0096*/ 	.short	0x0024


	//----- nvinfo : EIATTR_SW_WAR
	.align		4
.L_267:
        /*0098*/ 	.byte	0x04, 0x36
        /*009a*/ 	.short	(.L_269 - .L_268)
.L_268:
        /*009c*/ 	.word	0x00000008
.L_269:


//--------------------- .nv.info._Z29transpose_multichannel_kernelItLi4EEvPKT_iPS0_iii --------------------------
	.section	.nv.info._Z29transpose_multichannel_kernelItLi4EEvPKT_iPS0_iii,"",@"SHT_CUDA_INFO"
	.sectionflags	@""
	.align	4


	//----- nvinfo : EIATTR_CUDA_API_VERSION
	.align		4
        /*0000*/ 	.byte	0x04, 0x37
        /*0002*/ 	.short	(.L_271 - .L_270)
.L_270:
        /*0004*/ 	.word	0x00000082


	//----- nvinfo : EIATTR_KPARAM_INFO
	.align		4
.L_271:
        /*0008*/ 	.byte	0x04, 0x17
        /*000a*/ 	.short	(.L_273 - .L_272)
.L_272:
        /*000c*/ 	.word	0x00000000
        /*0010*/ 	.short	0x0005
        /*0012*/ 	.short	0x0020
        /*0014*/ 	.byte	0x00, 0xf0, 0x11, 0x00


	//----- nvinfo : EIATTR_KPARAM_INFO
	.align		4
.L_273:
        /*0018*/ 	.byte	0x04, 0x17
        /*001a*/ 	.short	(.L_275 - .L_274)
.L_274:
        /*001c*/ 	.word	0x00000000
        /*0020*/ 	.short	0x0004
        /*0022*/ 	.short	0x001c
        /*0024*/ 	.byte	0x00, 0xf0, 0x11, 0x00


	//----- nvinfo : EIATTR_KPARAM_INFO
	.align		4
.L_275:
        /*0028*/ 	.byte	0x04, 0x17
        /*002a*/ 	.short	(.L_277 - .L_276)
.L_276:
        /*002c*/ 	.word	0x00000000
        /*0030*/ 	.short	0x0003
        /*0032*/ 	.short	0x0018
        /*0034*/ 	.byte	0x00, 0xf0, 0x11, 0x00


	//----- nvinfo : EIATTR_KPARAM_INFO
	.align		4
.L_277:
        /*0038*/ 	.byte	0x04, 0x17
        /*003a*/ 	.short	(.L_279 - .L_278)
.L_278:
        /*003c*/ 	.word	0x00000000
        /*0040*/ 	.short	0x0002
        /*0042*/ 	.short	0x0010
        /*0044*/ 	.byte	0x00, 0xf5, 0x21, 0x00


	//----- nvinfo : EIATTR_KPARAM_INFO
	.align		4
.L_279:
        /*0048*/ 	.byte	0x04, 0x17
        /*004a*/ 	.short	(.L_281 - .L_280)
.L_280:
        /*004c*/ 	.word	0x00000000
        /*0050*/ 	.short	0x0001
        /*0052*/ 	.short	0x0008
        /*0054*/ 	.byte	0x00, 0xf0, 0x11, 0x00


	//----- nvinfo : EIATTR_KPARAM_INFO
	.align		4
.L_281:
        /*0058*/ 	.byte	0x04, 0x17
        /*005a*/ 	.short	(.L_283 - .L_282)
.L_282:
        /*005c*/ 	.word	0x00000000
        /*0060*/ 	.short	0x0000
        /*0062*/ 	.short	0x0000
        /*0064*/ 	.byte	0x00, 0xf5, 0x21, 0x00


	//----- nvinfo : EIATTR_SPARSE_MMA_MASK
	.align		4
.L_283:
        /*0068*/ 	.byte	0x03, 0x50
        /*006a*/ 	.short	0x0000


	//----- nvinfo : EIATTR_MAXREG_COUNT
	.align		4
        /*006c*/ 	.byte	0x03, 0x1b
        /*006e*/ 	.short	0x00ff


	//----- nvinfo : EIATTR_NUM_BARRIERS
	.align		4
        /*0070*/ 	.byte	0x02, 0x4c
        /*0072*/ 	.byte	0x01
	.zero		1


	//----- nvinfo : EIATTR_MERCURY_ISA_VERSION
	.align		4
        /*0074*/ 	.byte	0x03, 0x5f
        /*0076*/ 	.short	0x0101


	//----- nvinfo : EIATTR_VRC_CTA_INIT_COUNT
	.align		4
        /*0078*/ 	.byte	0x02, 0x4a
	.zero		1
	.zero		1


	//----- nvinfo : EIATTR_EXIT_INSTR_OFFSETS
	.align		4
        /*007c*/ 	.byte	0x04, 0x1c
        /*007e*/ 	.short	(.L_285 - .L_284)


	//   ....[0]....
.L_284:
        /*0080*/ 	.word	0x00000240


	//   ....[1]....
        /*0084*/ 	.word	0x00000380


	//----- nvinfo : EIATTR_CBANK_PARAM_SIZE
	.align		4
.L_285:
        /*0088*/ 	.byte	0x03, 0x19
        /*008a*/ 	.short	0x0024


	//----- nvinfo : EIATTR_PARAM_CBANK
	.align		4
        /*008c*/ 	.byte	0x04, 0x0a
        /*008e*/ 	.short	(.L_287 - .L_286)
	.align		4
.L_286:
        /*0090*/ 	.word	index@(.nv.constant0._Z29transpose_multichannel_kernelItLi4EEvPKT_iPS0_iii)
        /*0094*/ 	.short	0x0380
        /*0096*/ 	.short	0x0024


	//----- nvinfo : EIATTR_SW_WAR
	.align		4
.L_287:
        /*0098*/ 	.byte	0x04, 0x36
        /*009a*/ 	.short	(.L_289 - .L_288)
.L_288:
        /*009c*/ 	.word	0x00000008
.L_289:


//--------------------- .nv.info._Z29transpose_multichannel_kernelItLi3EEvPKT_iPS0_iii --------------------------
	.section	.nv.info._Z29transpose_multichannel_kernelItLi3EEvPKT_iPS0_iii,"",@"SHT_CUDA_INFO"
	.sectionflags	@""
	.align	4


	//----- nvinfo : EIATTR_CUDA_API_VERSION
	.align		4
        /*0000*/ 	.byte	0x04, 0x37
        /*0002*/ 	.short	(.L_291 - .L_290)
.L_290:
        /*0004*/ 	.word	0x00000082


	//----- nvinfo : EIATTR_KPARAM_INFO
	.align		4
.L_291:
        /*0008*/ 	.byte	0x04, 0x17
        /*000a*/ 	.short	(.L_293 - .L_292)
.L_292:
        /*000c*/ 	.word	0x00000000
        /*0010*/ 	.short	0x0005
        /*0012*/ 	.short	0x0020
        /*0014*/ 	.byte	0x00, 0xf0, 0x11, 0x00


	//----- nvinfo : EIATTR_KPARAM_INFO
	.align		4
.L_293:
        /*0018*/ 	.byte	0x04, 0x17
        /*001a*/ 	.short	(.L_295 - .L_294)
.L_294:
        /*001c*/ 	.word	0x00000000
        /*0020*/ 	.short	0x0004
        /*0022*/ 	.short	0x001c
        /*0024*/ 	.byte	0x00, 0xf0, 0x11, 0x00


	//----- nvinfo : EIATTR_KPARAM_INFO
	.align		4
.L_295:
        /*0028*/ 	.byte	0x04, 0x17
        /*002a*/ 	.short	(.L_297 - .L_296)
.L_296:
        /*002c*/ 	.word	0x00000000
        /*0030*/ 	.short	0x0003
        /*0032*/ 	.short	0x0018
        /*0034*/ 	.byte	0x00, 0xf0, 0x11, 0x00


	//----- nvinfo : EIATTR_KPARAM_INFO
	.align		4
.L_297:
        /*0038*/ 	.byte	0x04, 0x17
        /*003a*/ 	.short	(.L_299 - .L_298)
.L_298:
        /*003c*/ 	.word	0x00000000
        /*0040*/ 	.short	0x0002
        /*0042*/ 	.short	0x0010
        /*0044*/ 	.byte	0x00, 0xf5, 0x21, 0x00


	//----- nvinfo : EIATTR_KPARAM_INFO
	.align		4
.L_299:
        /*0048*/ 	.byte	0x04, 0x17
        /*004a*/ 	.short	(.L_301 - .L_300)
.L_300:
        /*004c*/ 	.word	0x00000000
        /*0050*/ 	.short	0x0001
        /*0052*/ 	.short	0x0008
        /*0054*/ 	.byte	0x00, 0xf0, 0x11, 0x00


	//----- nvinfo : EIATTR_KPARAM_INFO
	.align		4
.L_301:
        /*0058*/ 	.byte	0x04, 0x17
        /*005a*/ 	.short	(.L_303 - .L_302)
.L_302:
        /*005c*/ 	.word	0x00000000
        /*0060*/ 	.short	0x0000
        /*0062*/ 	.short	0x0000
        /*0064*/ 	.byte	0x00, 0xf5, 0x21, 0x00


	//----- nvinfo : EIATTR_SPARSE_MMA_MASK
	.align		4
.L_303:
        /*0068*/ 	.byte	0x03, 0x50
        /*006a*/ 	.short	0x0000


	//----- nvinfo : EIATTR_MAXREG_COUNT
	.align		4
        /*006c*/ 	.byte	0x03, 0x1b
        /*006e*/ 	.short	0x00ff


	//----- nvinfo : EIATTR_NUM_BARRIERS
	.align		4
        /*0070*/ 	.byte	0x02, 0x4c
        /*0072*/ 	.byte	0x01
	.zero		1


	//----- nvinfo : EIATTR_MERCURY_ISA_VERSION
	.align		4
        /*0074*/ 	.byte	0x03, 0x5f
        /*0076*/ 	.short	0x0101


	//----- nvinfo : EIATTR_VRC_CTA_INIT_COUNT
	.align		4
        /*0078*/ 	.byte	0x02, 0x4a
	.zero		1
	.zero		1


	//----- nvinfo : EIATTR_EXIT_INSTR_OFFSETS
	.align		4
        /*007c*/ 	.byte	0x04, 0x1c
        /*007e*/ 	.short	(.L_305 - .L_304)


	//   ....[0]....
.L_304:
        /*0080*/ 	.word	0x00000230


	//   ....[1]....
        /*0084*/ 	.word	0x00000360


	//----- nvinfo : EIATTR_CBANK_PARAM_SIZE
	.align		4
.L_305:
        /*0088*/ 	.byte	0x03, 0x19
        /*008a*/ 	.short	0x0024


	//----- nvinfo : EIATTR_PARAM_CBANK
	.align		4
        /*008c*/ 	.byte	0x04, 0x0a
        /*008e*/ 	.short	(.L_307 - .L_306)
	.align		4
.L_306:
        /*0090*/ 	.word	index@(.nv.constant0._Z29transpose_multichannel_kernelItLi3EEvPKT_iPS0_iii)
        /*0094*/ 	.short	0x0380
        /*0096*/ 	.short	0x0024


	//----- nvinfo : EIATTR_SW_WAR
	.align		4
.L_307:
        /*0098*/ 	.byte	0x04, 0x36
        /*009a*/ 	.short	(.L_309 - .L_308)
.L_308:
        /*009c*/ 	.word	0x00000008
.L_309:


//--------------------- .nv.info._Z16transpose_kernelItEvPKT_iPS0_iii --------------------------
	.section	.nv.info._Z16transpose_kernelItEvPKT_iPS0_iii,"",@"SHT_CUDA_INFO"
	.sectionflags	@""
	.align	4


	//----- nvinfo : EIATTR_CUDA_API_VERSION
	.align		4
        /*0000*/ 	.byte	0x04, 0x37
        /*0002*/ 	.short	(.L_311 - .L_310)
.L_310:
        /*0004*/ 	.word	0x00000082


	//----- nvinfo : EIATTR_KPARAM_INFO
	.align		4
.L_311:
        /*0008*/ 	.byte	0x04, 0x17
        /*000a*/ 	.short	(.L_313 - .L_312)
.L_312:
        /*000c*/ 	.word	0x00000000
        /*0010*/ 	.short	0x0005
        /*0012*/ 	.short	0x0020
        /*0014*/ 	.byte	0x00, 0xf0, 0x11, 0x00


	//----- nvinfo : EIATTR_KPARAM_INFO
	.align		4
.L_313:
        /*0018*/ 	.byte	0x04, 0x17
        /*001a*/ 	.short	(.L_315 - .L_314)
.L_314:
        /*001c*/ 	.word	0x00000000
        /*0020*/ 	.short	0x0004
        /*0022*/ 	.short	0x001c
        /*0024*/ 	.byte	0x00, 0xf0, 0x11, 0x00


	//----- nvinfo : EIATTR_KPARAM_INFO
	.align		4
.L_315:
        /*0028*/ 	.byte	0x04, 0x17
        /*002a*/ 	.short	(.L_317 - .L_316)
.L_316:
        /*002c*/ 	.word	0x00000000
        /*0030*/ 	.short	0x0003
        /*0032*/ 	.short	0x0018
        /*0034*/ 	.byte	0x00, 0xf0, 0x11, 0x00


	//----- nvinfo : EIATTR_KPARAM_INFO
	.align		4
.L_317:
        /*0038*/ 	.byte	0x04, 0x17
        /*003a*/ 	.short	(.L_319 - .L_318)
.L_318:
        /*003c*/ 	.word	0x00000000
        /*0040*/ 	.short	0x0002
        /*0042*/ 	.short	0x0010
        /*0044*/ 	.byte	0x00, 0xf5, 0x21, 0x00


	//----- nvinfo : EIATTR_KPARAM_INFO
	.align		4
.L_319:
        /*0048*/ 	.byte	0x04, 0x17
        /*004a*/ 	.short	(.L_321 - .L_320)
.L_320:
        /*004c*/ 	.word	0x00000000
        /*0050*/ 	.short	0x0001
        /*0052*/ 	.short	0x0008
        /*0054*/ 	.byte	0x00, 0xf0, 0x11, 0x00


	//----- nvinfo : EIATTR_KPARAM_INFO
	.align		4
.L_321:
        /*0058*/ 	.byte	0x04, 0x17
        /*005a*/ 	.short	(.L_323 - .L_322)
.L_322:
        /*005c*/ 	.word	0x00000000
        /*0060*/ 	.short	0x0000
        /*0062*/ 	.short	0x0000
        /*0064*/ 	.byte	0x00, 0xf5, 0x21, 0x00


	//----- nvinfo : EIATTR_SPARSE_MMA_MASK
	.align		4
.L_323:
        /*0068*/ 	.byte	0x03, 0x50
        /*006a*/ 	.short	0x0000


	//----- nvinfo : EIATTR_MAXREG_COUNT
	.align		4
        /*006c*/ 	.byte	0x03, 0x1b
        /*006e*/ 	.short	0x00ff


	//----- nvinfo : EIATTR_NUM_BARRIERS
	.align		4
        /*0070*/ 	.byte	0x02, 0x4c
        /*0072*/ 	.byte	0x01
	.zero		1


	//----- nvinfo : EIATTR_MERCURY_ISA_VERSION
	.align		4
        /*0074*/ 	.byte	0x03, 0x5f
        /*0076*/ 	.short	0x0101


	//----- nvinfo : EIATTR_VRC_CTA_INIT_COUNT
	.align		4
        /*0078*/ 	.byte	0x02, 0x4a
	.zero		1
	.zero		1


	//----- nvinfo : EIATTR_EXIT_INSTR_OFFSETS
	.align		4
        /*007c*/ 	.byte	0x04, 0x1c
        /*007e*/ 	.short	(.L_325 - .L_324)


	//   ....[0]....
.L_324:
        /*0080*/ 	.word	0x000001e0


	//   ....[1]....
        /*0084*/ 	.word	0x000002c0


	//----- nvinfo : EIATTR_CBANK_PARAM_SIZE
	.align		4
.L_325:
        /*0088*/ 	.byte	0x03, 0x19
        /*008a*/ 	.short	0x0024


	//----- nvinfo : EIATTR_PARAM_CBANK
	.align		4
        /*008c*/ 	.byte	0x04, 0x0a
        /*008e*/ 	.short	(.L_327 - .L_326)
	.align		4
.L_326:
        /*0090*/ 	.word	index@(.nv.constant0._Z16transpose_kernelItEvPKT_iPS0_iii)
        /*0094*/ 	.short	0x0380
        /*0096*/ 	.short	0x0024


	//----- nvinfo : EIATTR_SW_WAR
	.align		4
.L_327:
        /*0098*/ 	.byte	0x04, 0x36
        /*009a*/ 	.short	(.L_329 - .L_328)
.L_328:
        /*009c*/ 	.word	0x00000008
.L_329:


//--------------------- .nv.info._Z29transpose_multichannel_kernelIhLi4EEvPKT_iPS0_iii --------------------------
	.section	.nv.info._Z29transpose_multichannel_kernelIhLi4EEvPKT_iPS0_iii,"",@"SHT_CUDA_INFO"
	.sectionflags	@""
	.align	4


	//----- nvinfo : EIATTR_CUDA_API_VERSION
	.align		4
        /*0000*/ 	.byte	0x04, 0x37
        /*0002*/ 	.short	(.L_331 - .L_330)
.L_330:
        /*0004*/ 	.word	0x00000082


	//----- nvinfo : EIATTR_KPARAM_INFO
	.align		4
.L_331:
        /*0008*/ 	.byte	0x04, 0x17
        /*000a*/ 	.short	(.L_333 - .L_332)
.L_332:
        /*000c*/ 	.word	0x00000000
        /*0010*/ 	.short	0x0005
        /*0012*/ 	.short	0x0020
        /*0014*/ 	.byte	0x00, 0xf0, 0x11, 0x00


	//----- nvinfo : EIATTR_KPARAM_INFO
	.align		4
.L_333:
        /*0018*/ 	.byte	0x04, 0x17
        /*001a*/ 	.short	(.L_335 - .L_334)
.L_334:
        /*001c*/ 	.word	0x00000000
        /*0020*/ 	.short	0x0004
        /*0022*/ 	.short	0x001c
        /*0024*/ 	.byte	0x00, 0xf0, 0x11, 0x00


	//----- nvinfo : EIATTR_KPARAM_INFO
	.align		4
.L_335:
        /*0028*/ 	.byte	0x04, 0x17
        /*002a*/ 	.short	(.L_337 - .L_336)
.L_336:
        /*002c*/ 	.word	0x00000000
        /*0030*/ 	.short	0x0003
        /*0032*/ 	.short	0x0018
        /*0034*/ 	.byte	0x00, 0xf0, 0x11, 0x00


	//----- nvinfo : EIATTR_KPARAM_INFO
	.align		4
.L_337:
        /*0038*/ 	.byte	0x04, 0x17
        /*003a*/ 	.short	(.L_339 - .L_338)
.L_338:
        /*003c*/ 	.word	0x00000000
        /*0040*/ 	.short	0x0002
        /*0042*/ 	.short	0x0010
        /*0044*/ 	.byte	0x00, 0xf5, 0x21, 0x00


	//----- nvinfo : EIATTR_KPARAM_INFO
	.align		4
.L_339:
        /*0048*/ 	.byte	0x04, 0x17
        /*004a*/ 	.short	(.L_341 - .L_340)
.L_340:
        /*004c*/ 	.word	0x00000000
        /*0050*/ 	.short	0x0001
        /*0052*/ 	.short	0x0008
        /*0054*/ 	.byte	0x00, 0xf0, 0x11, 0x00


	//----- nvinfo : EIATTR_KPARAM_INFO
	.align		4
.L_341:
        /*0058*/ 	.byte	0x04, 0x17
        /*005a*/ 	.short	(.L_343 - .L_342)
.L_342:
        /*005c*/ 	.word	0x00000000
        /*0060*/ 	.short	0x0000
        /*0062*/ 	.short	0x0000
        /*0064*/ 	.byte	0x00, 0xf5, 0x21, 0x00


	//----- nvinfo : EIATTR_SPARSE_MMA_MASK
	.align		4
.L_343:
        /*0068*/ 	.byte	0x03, 0x50
        /*006a*/ 	.short	0x0000


	//----- nvinfo : EIATTR_MAXREG_COUNT
	.align		4
        /*006c*/ 	.byte	0x03, 0x1b
        /*006e*/ 	.short	0x00ff


	//----- nvinfo : EIATTR_NUM_BARRIERS
	.align		4
        /*0070*/ 	.byte	0x02, 0x4c
        /*0072*/ 	.byte	0x01
	.zero		1


	//----- nvinfo : EIATTR_MERCURY_ISA_VERSION
	.align		4
        /*0074*/ 	.byte	0x03, 0x5f
        /*0076*/ 	.short	0x0101


	//----- nvinfo : EIATTR_VRC_CTA_INIT_COUNT
	.align		4
        /*0078*/ 	.byte	0x02, 0x4a
	.zero		1
	.zero		1


	//----- nvinfo : EIATTR_EXIT_INSTR_OFFSETS
	.align		4
        /*007c*/ 	.byte	0x04, 0x1c
        /*007e*/ 	.short	(.L_345 - .L_344)


	//   ....[0]....
.L_344:
        /*0080*/ 	.word	0x00000290


	//   ....[1]....
        /*0084*/ 	.word	0x000003e0


	//----- nvinfo : EIATTR_CRS_STACK_SIZE
	.align		4
.L_345:
        /*0088*/ 	.byte	0x04, 0x1e
        /*008a*/ 	.short	(.L_347 - .L_346)
.L_346:
        /*008c*/ 	.word	0x00000000


	//----- nvinfo : EIATTR_CBANK_PARAM_SIZE
	.align		4
.L_347:
        /*0090*/ 	.byte	0x03, 0x19
        /*0092*/ 	.short	0x0024


	//----- nvinfo : EIATTR_PARAM_CBANK
	.align		4
        /*0094*/ 	.byte	0x04, 0x0a
        /*0096*/ 	.short	(.L_349 - .L_348)
	.align		4
.L_348:
        /*0098*/ 	.word	index@(.nv.constant0._Z29transpose_multichannel_kernelIhLi4EEvPKT_iPS0_iii)
        /*009c*/ 	.short	0x0380
        /*009e*/ 	.short	0x0024


	//----- nvinfo : EIATTR_SW_WAR
	.align		4
.L_349:
        /*00a0*/ 	.byte	0x04, 0x36
        /*00a2*/ 	.short	(.L_351 - .L_350)
.L_350:
        /*00a4*/ 	.word	0x00000008
.L_351:


//--------------------- .nv.info._Z29transpose_multichannel_kernelIhLi3EEvPKT_iPS0_iii --------------------------
	.section	.nv.info._Z29transpose_multichannel_kernelIhLi3EEvPKT_iPS0_iii,"",@"SHT_CUDA_INFO"
	.sectionflags	@""
	.align	4


	//----- nvinfo : EIATTR_CUDA_API_VERSION
	.align		4
        /*0000*/ 	.byte	0x04, 0x37
        /*0002*/ 	.short	(.L_353 - .L_352)
.L_352:
        /*0004*/ 	.word	0x00000082


	//----- nvinfo : EIATTR_KPARAM_INFO
	.align		4
.L_353:
        /*0008*/ 	.byte	0x04, 0x17
        /*000a*/ 	.short	(.L_355 - .L_354)
.L_354:
        /*000c*/ 	.word	0x00000000
        /*0010*/ 	.short	0x0005
        /*0012*/ 	.short	0x0020
        /*0014*/ 	.byte	0x00, 0xf0, 0x11, 0x00


	//----- nvinfo : EIATTR_KPARAM_INFO
	.align		4
.L_355:
        /*0018*/ 	.byte	0x04, 0x17
        /*001a*/ 	.short	(.L_357 - .L_356)
.L_356:
        /*001c*/ 	.word	0x00000000
        /*0020*/ 	.short	0x0004
        /*0022*/ 	.short	0x001c
        /*0024*/ 	.byte	0x00, 0xf0, 0x11, 0x00


	//----- nvinfo : EIATTR_KPARAM_INFO
	.align		4
.L_357:
        /*0028*/ 	.byte	0x04, 0x17
        /*002a*/ 	.short	(.L_359 - .L_358)
.L_358:
        /*002c*/ 	.word	0x00000000
        /*0030*/ 	.short	0x0003
        /*0032*/ 	.short	0x0018
        /*0034*/ 	.byte	0x00, 0xf0, 0x11, 0x00


	//----- nvinfo : EIATTR_KPARAM_INFO
	.align		4
.L_359:
        /*0038*/ 	.byte	0x04, 0x17
        /*003a*/ 	.short	(.L_361 - .L_360)
.L_360:
        /*003c*/ 	.word	0x00000000
        /*0040*/ 	.short	0x0002
        /*0042*/ 	.short	0x0010
        /*0044*/ 	.byte	0x00, 0xf5, 0x21, 0x00


	//----- nvinfo : EIATTR_KPARAM_INFO
	.align		4
.L_361:
        /*0048*/ 	.byte	0x04, 0x17
        /*004a*/ 	.short	(.L_363 - .L_362)
.L_362:
        /*004c*/ 	.word	0x00000000
        /*0050*/ 	.short	0x0001
        /*0052*/ 	.short	0x0008
        /*0054*/ 	.byte	0x00, 0xf0, 0x11, 0x00


	//----- nvinfo : EIATTR_KPARAM_INFO
	.align		4
.L_363:
        /*0058*/ 	.byte	0x04, 0x17
        /*005a*/ 	.short	(.L_365 - .L_364)
.L_364:
        /*005c*/ 	.word	0x00000000
        /*0060*/ 	.short	0x0000
        /*0062*/ 	.short	0x0000
        /*0064*/ 	.byte	0x00, 0xf5, 0x21, 0x00


	//----- nvinfo : EIATTR_SPARSE_MMA_MASK
	.align		4
.L_365:
        /*0068*/ 	.byte	0x03, 0x50
        /*006a*/ 	.short	0x0000


	//----- nvinfo : EIATTR_MAXREG_COUNT
	.align		4
        /*006c*/ 	.byte	0x03, 0x1b
        /*006e*/ 	.short	0x00ff


	//----- nvinfo : EIATTR_NUM_BARRIERS
	.align		4
        /*0070*/ 	.byte	0x02, 0x4c
        /*0072*/ 	.byte	0x01
	.zero		1


	//----- nvinfo : EIATTR_MERCURY_ISA_VERSION
	.align		4
        /*0074*/ 	.byte	0x03, 0x5f
        /*0076*/ 	.short	0x0101


	//----- nvinfo : EIATTR_VRC_CTA_INIT_COUNT
	.align		4
        /*0078*/ 	.byte	0x02, 0x4a
	.zero		1
	.zero		1


	//----- nvinfo : EIATTR_EXIT_INSTR_OFFSETS
	.align		4
        /*007c*/ 	.byte	0x04, 0x1c
        /*007e*/ 	.short	(.L_367 - .L_366)


	//   ....[0]....
.L_366:
        /*0080*/ 	.word	0x00000240


	//   ....[1]....
        /*0084*/ 	.word	0x00000370


	//----- nvinfo : EIATTR_CBANK_PARAM_SIZE
	.align		4
.L_367:
        /*0088*/ 	.byte	0x03, 0x19
        /*008a*/ 	.short	0x0024


	//----- nvinfo : EIATTR_PARAM_CBANK
	.align		4
        /*008c*/ 	.byte	0x04, 0x0a
        /*008e*/ 	.short	(.L_369 - .L_368)
	.align		4
.L_368:
        /*0090*/ 	.word	index@(.nv.constant0._Z29transpose_multichannel_kernelIhLi3EEvPKT_iPS0_iii)
        /*0094*/ 	.short	0x0380
        /*0096*/ 	.short	0x0024


	//----- nvinfo : EIATTR_SW_WAR
	.align		4
.L_369:
        /*0098*/ 	.byte	0x04, 0x36
        /*009a*/ 	.short	(.L_371 - .L_370)
.L_370:
        /*009c*/ 	.word	0x00000008
.L_371:


//--------------------- .nv.info._Z16transpose_kernelIhEvPKT_iPS0_iii --------------------------
	.section	.nv.info._Z16transpose_kernelIhEvPKT_iPS0_iii,"",@"SHT_CUDA_INFO"
	.sectionflags	@""
	.align	4


	//----- nvinfo : EIATTR_CUDA_API_VERSION
	.align		4
        /*0000*/ 	.byte	0x04, 0x37
        /*0002*/ 	.short	(.L_373 - .L_372)
.L_372:
        /*0004*/ 	.word	0x00000082


	//----- nvinfo : EIATTR_KPARAM_INFO
	.align		4
.L_373:
        /*0008*/ 	.byte	0x04, 0x17
        /*000a*/ 	.short	(.L_375 - .L_374)
.L_374:
        /*000c*/ 	.word	0x00000000
        /*0010*/ 	.short	0x0005
        /*0012*/ 	.short	0x0020
        /*0014*/ 	.byte	0x00, 0xf0, 0x11, 0x00


	//----- nvinfo : EIATTR_KPARAM_INFO
	.align		4
.L_375:
        /*0018*/ 	.byte	0x04, 0x17
        /*001a*/ 	.short	(.L_377 - .L_376)
.L_376:
        /*001c*/ 	.word	0x00000000
        /*0020*/ 	.short	0x0004
        /*0022*/ 	.short	0x001c
        /*0024*/ 	.byte	0x00, 0xf0, 0x11, 0x00


	//----- nvinfo : EIATTR_KPARAM_INFO
	.align		4
.L_377:
        /*0028*/ 	.byte	0x04, 0x17
        /*002a*/ 	.short	(.L_379 - .L_378)
.L_378:
        /*002c*/ 	.word	0x00000000
        /*0030*/ 	.short	0x0003
        /*0032*/ 	.short	0x0018
        /*0034*/ 	.byte	0x00, 0xf0, 0x11, 0x00


	//----- nvinfo : EIATTR_KPARAM_INFO
	.align		4
.L_379:
        /*0038*/ 	.byte	0x04, 0x17
        /*003a*/ 	.short	(.L_381 - .L_380)
.L_380:
        /*003c*/ 	.word	0x00000000
        /*0040*/ 	.short	0x0002
        /*0042*/ 	.short	0x0010
        /*0044*/ 	.byte	0x00, 0xf5, 0x21, 0x00


	//----- nvinfo : EIATTR_KPARAM_INFO
	.align		4
.L_381:
        /*0048*/ 	.byte	0x04, 0x17
        /*004a*/ 	.short	(.L_383 - .L_382)
.L_382:
        /*004c*/ 	.word	0x00000000
        /*0050*/ 	.short	0x0001
        /*0052*/ 	.short	0x0008
        /*0054*/ 	.byte	0x00, 0xf0, 0x11, 0x00


	//----- nvinfo : EIATTR_KPARAM_INFO
	.align		4
.L_383:
        /*0058*/ 	.byte	0x04, 0x17
        /*005a*/ 	.short	(.L_385 - .L_384)
.L_384:
        /*005c*/ 	.word	0x00000000
        /*0060*/ 	.short	0x0000
        /*0062*/ 	.short	0x0000
        /*0064*/ 	.byte	0x00, 0xf5, 0x21, 0x00


	//----- nvinfo : EIATTR_SPARSE_MMA_MASK
	.align		4
.L_385:
        /*0068*/ 	.byte	0x03, 0x50
        /*006a*/ 	.short	0x0000


	//----- nvinfo : EIATTR_MAXREG_COUNT
	.align		4
        /*006c*/ 	.byte	0x03, 0x1b
        /*006e*/ 	.short	0x00ff


	//----- nvinfo : EIATTR_NUM_BARRIERS
	.align		4
        /*0070*/ 	.byte	0x02, 0x4c
        /*0072*/ 	.byte	0x01
	.zero		1


	//----- nvinfo : EIATTR_MERCURY_ISA_VERSION
	.align		4
        /*0074*/ 	.byte	0x03, 0x5f
        /*0076*/ 	.short	0x0101


	//----- nvinfo : EIATTR_VRC_CTA_INIT_COUNT
	.align		4
        /*0078*/ 	.byte	0x02, 0x4a
	.zero		1
	.zero		1


	//----- nvinfo : EIATTR_EXIT_INSTR_OFFSETS
	.align		4
        /*007c*/ 	.byte	0x04, 0x1c
        /*007e*/ 	.short	(.L_387 - .L_386)


	//   ....[0]....
.L_386:
        /*0080*/ 	.word	0x000001f0


	//   ....[1]....
        /*0084*/ 	.word	0x000002d0


	//----- nvinfo : EIATTR_CBANK_PARAM_SIZE
	.align		4
.L_387:
        /*0088*/ 	.byte	0x03, 0x19
        /*008a*/ 	.short	0x0024


	//----- nvinfo : EIATTR_PARAM_CBANK
	.align		4
        /*008c*/ 	.byte	0x04, 0x0a
        /*008e*/ 	.short	(.L_389 - .L_388)
	.align		4
.L_388:
        /*0090*/ 	.word	index@(.nv.constant0._Z16transpose_kernelIhEvPKT_iPS0_iii)
        /*0094*/ 	.short	0x0380
        /*0096*/ 	.short	0x0024


	//----- nvinfo : EIATTR_SW_WAR
	.align		4
.L_389:
        /*0098*/ 	.byte	0x04, 0x36
        /*009a*/ 	.short	(.L_391 - .L_390)
.L_390:
        /*009c*/ 	.word	0x00000008
.L_391:


//--------------------- .nv.callgraph             --------------------------
	.section	.nv.callgraph,"",@"SHT_CUDA_CALLGRAPH"
	.align	4
	.sectionentsize	8
	.align		4
        /*0000*/ 	.word	0x00000000
	.align		4
        /*0004*/ 	.word	0xffffffff
	.align		4
        /*0008*/ 	.word	0x00000000
	.align		4
        /*000c*/ 	.word	0xfffffffe
	.align		4
        /*0010*/ 	.word	0x00000000
	.align		4
        /*0014*/ 	.word	0xfffffffd
	.align		4
        /*0018*/ 	.word	0x00000000
	.align		4
        /*001c*/ 	.word	0xfffffffc


//--------------------- .text._Z29transpose_multichannel_kernelIfLi4EEvPKT_iPS0_iii --------------------------
	.section	.text._Z29transpose_multichannel_kernelIfLi4EEvPKT_iPS0_iii,"ax",@progbits
	.align	128
        .global         _Z29transpose_multichannel_kernelIfLi4EEvPKT_iPS0_iii
        .type           _Z29transpose_multichannel_kernelIfLi4EEvPKT_iPS0_iii,@function
        .size           _Z29transpose_multichannel_kernelIfLi4EEvPKT_iPS0_iii,(.L_x_17 - _Z29transpose_multichannel_kernelIfLi4EEvPKT_iPS0_iii)
        .other          _Z29transpose_multichannel_kernelIfLi4EEvPKT_iPS0_iii,@"STO_CUDA_ENTRY STV_DEFAULT"
_Z29transpose_multichannel_kernelIfLi4EEvPKT_iPS0_iii:
.text._Z29transpose_multichannel_kernelIfLi4EEvPKT_iPS0_iii:
[----:B------:R-:W-:Y:S01]  /*0000*/  LDC R1, c[0x0][0x37c] ;  /* 0x0000df00ff017b82 */ /* 0x000fe20000000800 */
[----:B------:R-:W0:Y:S01]  /*0010*/  S2R R0, SR_TID.Y ;  /* 0x0000000000007919 */ /* 0x000e220000002200 */
[----:B------:R-:W1:Y:S01]  /*0020*/  LDCU UR6, c[0x0][0x3a0] ;  /* 0x00007400ff0677ac */ /* 0x000e620008000800 */
[----:B------:R-:W0:Y:S01]  /*0030*/  S2R R13, SR_CTAID.Y ;  /* 0x00000000000d7919 */ /* 0x000e220000002600 */
[----:B------:R-:W2:Y:S01]  /*0040*/  LDCU UR7, c[0x0][0x39c] ;  /* 0x00007380ff0777ac */ /* 0x000ea20008000800 */
[----:B------:R-:W3:Y:S01]  /*0050*/  S2R R11, SR_CTAID.X ;  /* 0x00000000000b7919 */ /* 0x000ee20000002500 */
[----:B------:R-:W4:Y:S01]  /*0060*/  LDCU.64 UR4, c[0x0][0x358] ;  /* 0x00006b00ff0477ac */ /* 0x000f220008000a00 */
[----:B------:R-:W3:Y:S01]  /*0070*/  S2R R12, SR_TID.X ;  /* 0x00000000000c7919 */ /* 0x000ee20000002100 */
[----:B0-----:R-:W-:-:S05]  /*0080*/  IMAD R2, R13, 0x20, R0 ;  /* 0x000000200d027824 */ /* 0x001fca00078e0200 */
[----:B-1----:R-:W-:Y:S01]  /*0090*/  ISETP.GE.AND P0, PT, R2, UR6, PT ;  /* 0x0000000602007c0c */ /* 0x002fe2000bf06270 */
[----:B---3--:R-:W-:-:S05]  /*00a0*/  IMAD R4, R11, 0x20, R12 ;  /* 0x000000200b047824 */ /* 0x008fca00078e020c */
[----:B--2---:R-:W-:-:S13]  /*00b0*/  ISETP.GE.OR P0, PT, R4, UR7, P0 ;  /* 0x0000000704007c0c */ /* 0x004fda0008706670 */
[----:B------:R-:W0:Y:S01]  /*00c0*/  @!P0 LDC R3, c[0x0][0x388] ;  /* 0x0000e200ff038b82 */ /* 0x000e220000000800 */
[----:B------:R-:W-:-:S07]  /*00d0*/  @!P0 IMAD.SHL.U32 R5, R4, 0x4, RZ ;  /* 0x0000000404058824 */ /* 0x000fce00078e00ff */
[----:B------:R-:W1:Y:S01]  /*00e0*/  @!P0 LDC.64 R6, c[0x0][0x380] ;  /* 0x0000e000ff068b82 */ /* 0x000e620000000a00 */
[----:B0-----:R-:W-:-:S05]  /*00f0*/  @!P0 IMAD R3, R2, R3, RZ ;  /* 0x0000000302038224 */ /* 0x001fca00078e02ff */
[----:B-1----:R-:W-:-:S04]  /*0100*/  @!P0 IADD3 R2, P1, PT, R3, R6, RZ ;  /* 0x0000000603028210 */ /* 0x002fc80007f3e0ff */
[----:B------:R-:W-:-:S03]  /*0110*/  @!P0 LEA.HI.X.SX32 R3, R3, R7, 0x1, P1 ;  /* 0x0000000703038211 */ /* 0x000fc600008f0eff */
[----:B------:R-:W-:-:S05]  /*0120*/  @!P0 IMAD.WIDE R2, R5, 0x4, R2 ;  /* 0x0000000405028825 */ /* 0x000fca00078e0202 */
[----:B----4-:R-:W2:Y:S04]  /*0130*/  @!P0 LDG.E.CONSTANT R4, desc[UR4][R2.64] ;  /* 0x0000000402048981 */ /* 0x010ea8000c1e9900 */
[----:B------:R-:W2:Y:S04]  /*0140*/  @!P0 LDG.E.CONSTANT R5, desc[UR4][R2.64+0x4] ;  /* 0x0000040402058981 */ /* 0x000ea8000c1e9900 */
[----:B------:R-:W2:Y:S04]  /*0150*/  @!P0 LDG.E.CONSTANT R6, desc[UR4][R2.64+0x8] ;  /* 0x0000080402068981 */ /* 0x000ea8000c1e9900 */
[----:B------:R-:W2:Y:S01]  /*0160*/  @!P0 LDG.E.CONSTANT R7, desc[UR4][R2.64+0xc] ;  /* 0x00000c0402078981 */ /* 0x000ea2000c1e9900 */
[----:B------:R-:W-:-:S02]  /*0170*/  @!P0 MOV R8, 0x400 ;  /* 0x0000040000088802 */ /* 0x000fc40000000f00 */
[----:B------:R-:W-:Y:S01]  /*0180*/  LEA R10, R11, R0, 0x5 ;  /* 0x000000000b0a7211 */ /* 0x000fe200078e28ff */
[----:B------:R-:W0:Y:S02]  /*0190*/  @!P0 S2R R9, SR_CgaCtaId ;  /* 0x0000000000098919 */ /* 0x000e240000008800 */
[----:B0-----:R-:W-:Y:S01]  /*01a0*/  @!P0 LEA R9, R9, R8, 0x18 ;  /* 0x0000000809098211 */ /* 0x001fe200078ec0ff */
[----:B------:R-:W-:-:S04]  /*01b0*/  IMAD R8, R13, 0x20, R12 ;  /* 0x000000200d087824 */ /* 0x000fc800078e020c */
[----:B------:R-:W-:Y:S01]  /*01c0*/  @!P0 IMAD R9, R0, 0x210, R9 ;  /* 0x0000021000098824 */ /* 0x000fe200078e0209 */
[----:B------:R-:W-:-:S03]  /*01d0*/  ISETP.GE.AND P1, PT, R8, UR6, PT ;  /* 0x0000000608007c0c */ /* 0x000fc6000bf26270 */
[----:B------:R-:W-:Y:S01]  /*01e0*/  @!P0 IMAD R9, R12, 0x10, R9 ;  /* 0x000000100c098824 */ /* 0x000fe200078e0209 */
[----:B------:R-:W-:-:S04]  /*01f0*/  ISETP.GE.OR P1, PT, R10, UR7, P1 ;  /* 0x000000070a007c0c */ /* 0x000fc80008f26670 */
[----:B--2---:R0:W-:Y:S01]  /*0200*/  @!P0 STS.128 [R9], R4 ;  /* 0x0000000409008388 */ /* 0x0041e20000000c00 */
[----:B------:R-:W-:Y:S08]  /*0210*/  BAR.SYNC.DEFER_BLOCKING 0x0 ;  /* 0x0000000000007b1d */ /* 0x000ff00000010000 */
[----:B------:R-:W-:Y:S05]  /*0220*/  @P1 EXIT ;  /* 0x000000000000194d */ /* 0x000fea0003800000 */
[----:B------:R-:W1:Y:S01]  /*0230*/  S2R R3, SR_CgaCtaId ;  /* 0x0000000000037919 */ /* 0x000e620000008800 */
[----:B------:R-:W-:Y:S01]  /*0240*/  MOV R2, 0x400 ;  /* 0x0000040000027802 */ /* 0x000fe20000000f00 */
[----:B------:R-:W2:Y:S01]  /*0250*/  LDCU UR6, c[0x0][0x398] ;  /* 0x00007300ff0677ac */ /* 0x000ea20008000800 */
[----:B0-----:R-:W-:Y:S01]  /*0260*/  SHF.L.U32 R9, R8, 0x2, RZ ;  /* 0x0000000208097819 */ /* 0x001fe200000006ff */
[----:B------:R-:W0:Y:S01]  /*0270*/  LDCU.64 UR8, c[0x0][0x390] ;  /* 0x00007200ff0877ac */ /* 0x000e220008000a00 */
[----:B--2---:R-:W-:Y:S01]  /*0280*/  IMAD R10, R10, UR6, RZ ;  /* 0x000000060a0a7c24 */ /* 0x004fe2000f8e02ff */
[----:B-1----:R-:W-:-:S04]  /*0290*/  LEA R3, R3, R2, 0x18 ;  /* 0x0000000203037211 */ /* 0x002fc800078ec0ff */
[----:B0-----:R-:W-:Y:S01]  /*02a0*/  IADD3 R2, P0, PT, R10, UR8, RZ ;  /* 0x000000080a027c10 */ /* 0x001fe2000ff1e0ff */
[----:B------:R-:W-:-:S04]  /*02b0*/  IMAD R3, R12, 0x210, R3 ;  /* 0x000002100c037824 */ /* 0x000fc800078e0203 */
[----:B------:R-:W-:Y:S01]  /*02c0*/  IMAD R4, R0, 0x10, R3 ;  /* 0x0000001000047824 */ /* 0x000fe200078e0203 */
[----:B------:R-:W-:-:S05]  /*02d0*/  LEA.HI.X.SX32 R3, R10, UR9, 0x1, P0 ;  /* 0x000000090a037c11 */ /* 0x000fca00080f0eff */
[----:B------:R-:W0:Y:S01]  /*02e0*/  LDS.128 R4, [R4] ;  /* 0x0000000004047984 */ /* 0x000e220000000c00 */
[----:B------:R-:W-:-:S05]  /*02f0*/  IMAD.WIDE.U32 R2, R9, 0x4, R2 ;  /* 0x0000000409027825 */ /* 0x000fca00078e0002 */
[----:B0-----:R-:W-:Y:S04]  /*0300*/  STG.E desc[UR4][R2.64], R4 ;  /* 0x0000000402007986 */ /* 0x001fe8000c101904 */
[----:B------:R-:W-:Y:S04]  /*0310*/  STG.E desc[UR4][R2.64+0x4], R5 ;  /* 0x0000040502007986 */ /* 0x000fe8000c101904 */
[----:B------:R-:W-:Y:S04]  /*0320*/  STG.E desc[UR4][R2.64+0x8], R6 ;  /* 0x0000080602007986 */ /* 0x000fe8000c101904 */
[----:B------:R-:W-:Y:S01]  /*0330*/  STG.E desc[UR4][R2.64+0xc], R7 ;  /* 0x00000c0702007986 */ /* 0x000fe2000c101904 */
[----:B------:R-:W-:Y:S05]  /*0340*/  EXIT ;  /* 0x000000000000794d */ /* 0x000fea0003800000 */
.L_x_0:
[----:B------:R-:W-:-:S00]  /*0350*/  BRA `(.L_x_0) ;  /* 0xfffffffc00fc7947 */ /* 0x000fc0000383ffff */
[----:B------:R-:W-:-:S00]  /*0360*/  NOP ;  /* 0x0000000000007918 */ /* 0x000fc00000000000 */
        /* <DEDUP_REMOVED lines=9> */
.L_x_17:


//--------------------- .text._Z29transpose_multichannel_kernelIfLi3EEvPKT_iPS0_iii --------------------------
	.section	.text._Z29transpose_multichannel_kernelIfLi3EEvPKT_iPS0_iii,"ax",@progbits
	.align	128
        .global         _Z29transpose_multichannel_kernelIfLi3EEvPKT_iPS0_iii
        .type           _Z29transpose_multichannel_kernelIfLi3EEvPKT_iPS0_iii,@function
        .size           _Z29transpose_multichannel_kernelIfLi3EEvPKT_iPS0_iii,(.L_x_18 - _Z29transpose_multichannel_kernelIfLi3EEvPKT_iPS0_iii)
        .other          _Z29transpose_multichannel_kernelIfLi3EEvPKT_iPS0_iii,@"STO_CUDA_ENTRY STV_DEFAULT"
_Z29transpose_multichannel_kernelIfLi3EEvPKT_iPS0_iii:
.text._Z29transpose_multichannel_kernelIfLi3EEvPKT_iPS0_iii:
        /* <DEDUP_REMOVED lines=12> */
[----:B------:R-:W0:Y:S08]  /*00c0*/  @!P0 LDC R3, c[0x0][0x388] ;  /* 0x0000e200ff038b82 */ /* 0x000e300000000800 */
[----:B------:R-:W1:Y:S01]  /*00d0*/  @!P0 LDC.64 R4, c[0x0][0x380] ;  /* 0x0000e000ff048b82 */ /* 0x000e620000000a00 */
[----:B0-----:R-:W-:-:S05]  /*00e0*/  @!P0 IMAD R3, R2, R3, RZ ;  /* 0x0000000302038224 */ /* 0x001fca00078e02ff */
[----:B-1----:R-:W-:-:S04]  /*00f0*/  @!P0 IADD3 R2, P1, PT, R3, R4, RZ ;  /* 0x0000000403028210 */ /* 0x002fc80007f3e0ff */
[----:B------:R-:W-:Y:S01]  /*0100*/  @!P0 LEA.HI.X.SX32 R3, R3, R5, 0x1, P1 ;  /* 0x0000000503038211 */ /* 0x000fe200008f0eff */
[----:B------:R-:W-:-:S04]  /*0110*/  @!P0 IMAD R5, R0, 0x3, RZ ;  /* 0x0000000300058824 */ /* 0x000fc800078e02ff */
[----:B------:R-:W-:-:S05]  /*0120*/  @!P0 IMAD.WIDE R2, R5, 0x4, R2 ;  /* 0x0000000405028825 */ /* 0x000fca00078e0202 */
[----:B----4-:R-:W2:Y:S04]  /*0130*/  @!P0 LDG.E.CONSTANT R4, desc[UR4][R2.64] ;  /* 0x0000000402048981 */ /* 0x010ea8000c1e9900 */
[----:B------:R-:W3:Y:S04]  /*0140*/  @!P0 LDG.E.CONSTANT R6, desc[UR4][R2.64+0x4] ;  /* 0x0000040402068981 */ /* 0x000ee8000c1e9900 */
[----:B------:R-:W4:Y:S01]  /*0150*/  @!P0 LDG.E.CONSTANT R8, desc[UR4][R2.64+0x8] ;  /* 0x0000080402088981 */ /* 0x000f22000c1e9900 */
[----:B------:R-:W-:Y:S01]  /*0160*/  @!P0 MOV R0, 0x400 ;  /* 0x0000040000008802 */ /* 0x000fe20000000f00 */
[----:B------:R-:W-:Y:S01]  /*0170*/  IMAD R9, R9, 0x20, R11 ;  /* 0x0000002009097824 */ /* 0x000fe200078e020b */
[----:B------:R-:W-:Y:S01]  /*0180*/  LEA R7, R7, R10, 0x5 ;  /* 0x0000000a07077211 */ /* 0x000fe200078e28ff */
[----:B------:R-:W0:Y:S03]  /*0190*/  @!P0 S2R R5, SR_CgaCtaId ;  /* 0x0000000000058919 */ /* 0x000e260000008800 */
[----:B------:R-:W-:-:S04]  /*01a0*/  ISETP.GE.AND P1, PT, R7, UR6, PT ;  /* 0x0000000607007c0c */ /* 0x000fc8000bf26270 */
[----:B------:R-:W-:Y:S02]  /*01b0*/  ISETP.GE.OR P1, PT, R9, UR7, P1 ;  /* 0x0000000709007c0c */ /* 0x000fe40008f26670 */
[----:B0-----:R-:W-:-:S05]  /*01c0*/  @!P0 LEA R0, R5, R0, 0x18 ;  /* 0x0000000005008211 */ /* 0x001fca00078ec0ff */
[----:B------:R-:W-:-:S04]  /*01d0*/  @!P0 IMAD R0, R11, 0x18c, R0 ;  /* 0x0000018c0b008824 */ /* 0x000fc800078e0200 */
[----:B------:R-:W-:-:S05]  /*01e0*/  @!P0 IMAD R5, R10, 0xc, R0 ;  /* 0x0000000c0a058824 */ /* 0x000fca00078e0200 */
[----:B--2---:R0:W-:Y:S04]  /*01f0*/  @!P0 STS [R5], R4 ;  /* 0x0000000405008388 */ /* 0x0041e80000000800 */
[----:B---3--:R0:W-:Y:S04]  /*0200*/  @!P0 STS [R5+0x4], R6 ;  /* 0x0000040605008388 */ /* 0x0081e80000000800 */
[----:B----4-:R0:W-:Y:S01]  /*0210*/  @!P0 STS [R5+0x8], R8 ;  /* 0x0000080805008388 */ /* 0x0101e20000000800 */
[----:B------:R-:W-:Y:S06]  /*0220*/  BAR.SYNC.DEFER_BLOCKING 0x0 ;  /* 0x0000000000007b1d */ /* 0x000fec0000010000 */
[----:B------:R-:W-:Y:S05]  /*0230*/  @P1 EXIT ;  /* 0x000000000000194d */ /* 0x000fea0003800000 */
[----:B------:R-:W1:Y:S01]  /*0240*/  S2R R3, SR_CgaCtaId ;  /* 0x0000000000037919 */ /* 0x000e620000008800 */
[----:B------:R-:W-:Y:S01]  /*0250*/  MOV R0, 0x400 ;  /* 0x0000040000007802 */ /* 0x000fe20000000f00 */
[----:B------:R-:W2:Y:S01]  /*0260*/  LDCU UR6, c[0x0][0x398] ;  /* 0x00007300ff0677ac */ /* 0x000ea20008000800 */
[----:B------:R-:W-:Y:S01]  /*0270*/  IMAD R7, R7, 0x3, RZ ;  /* 0x0000000307077824 */ /* 0x000fe200078e02ff */
[----:B------:R-:W3:Y:S01]  /*0280*/  LDCU.64 UR8, c[0x0][0x390] ;  /* 0x00007200ff0877ac */ /* 0x000ee20008000a00 */
[----:B--2---:R-:W-:-:S05]  /*0290*/  IMAD R9, R9, UR6, RZ ;  /* 0x0000000609097c24 */ /* 0x004fca000f8e02ff */
[----:B---3--:R-:W-:Y:S02]  /*02a0*/  IADD3 R2, P0, PT, R9, UR8, RZ ;  /* 0x0000000809027c10 */ /* 0x008fe4000ff1e0ff */
[----:B-1----:R-:W-:-:S05]  /*02b0*/  LEA R3, R3, R0, 0x18 ;  /* 0x0000000003037211 */ /* 0x002fca00078ec0ff */
[----:B------:R-:W-:Y:S01]  /*02c0*/  IMAD R0, R10, 0x18c, R3 ;  /* 0x0000018c0a007824 */ /* 0x000fe200078e0203 */
[----:B------:R-:W-:-:S03]  /*02d0*/  LEA.HI.X.SX32 R3, R9, UR9, 0x1, P0 ;  /* 0x0000000909037c11 */ /* 0x000fc600080f0eff */
[----:B------:R-:W-:Y:S02]  /*02e0*/  IMAD R0, R11, 0xc, R0 ;  /* 0x0000000c0b007824 */ /* 0x000fe400078e0200 */
[----:B------:R-:W-:-:S03]  /*02f0*/  IMAD.WIDE.U32 R2, R7, 0x4, R2 ;  /* 0x0000000407027825 */ /* 0x000fc600078e0002 */
[----:B0-----:R-:W0:Y:S04]  /*0300*/  LDS R5, [R0] ;  /* 0x0000000000057984 */ /* 0x001e280000000800 */
[----:B------:R-:W1:Y:S04]  /*0310*/  LDS R11, [R0+0x4] ;  /* 0x00000400000b7984 */ /* 0x000e680000000800 */
[----:B------:R-:W2:Y:S04]  /*0320*/  LDS R13, [R0+0x8] ;  /* 0x00000800000d7984 */ /* 0x000ea80000000800 */
[----:B0-----:R-:W-:Y:S04]  /*0330*/  STG.E desc[UR4][R2.64], R5 ;  /* 0x0000000502007986 */ /* 0x001fe8000c101904 */
[----:B-1----:R-:W-:Y:S04]  /*0340*/  STG.E desc[UR4][R2.64+0x4], R11 ;  /* 0x0000040b02007986 */ /* 0x002fe8000c101904 */
[----:B--2---:R-:W-:Y:S01]  /*0350*/  STG.E desc[UR4][R2.64+0x8], R13 ;  /* 0x0000080d02007986 */ /* 0x004fe2000c101904 */
[----:B------:R-:W-:Y:S05]  /*0360*/  EXIT ;  /* 0x000000000000794d */ /* 0x000fea0003800000 */
.L_x_1:
        /* <DEDUP_REMOVED lines=9> */
.L_x_18:


//--------------------- .text._Z16transpose_kernelIfEvPKT_iPS0_iii --------------------------
	.section	.text._Z16transpose_kernelIfEvPKT_iPS0_iii,"ax",@progbits
	.align	128
        .global         _Z16transpose_kernelIfEvPKT_iPS0_iii
        .type           _Z16transpose_kernelIfEvPKT_iPS0_iii,@function
        .size           _Z16transpose_kernelIfEvPKT_iPS0_iii,(.L_x_19 - _Z16transpose_kernelIfEvPKT_iPS0_iii)
        .other          _Z16transpose_kernelIfEvPKT_iPS0_iii,@"STO_CUDA_ENTRY STV_DEFAULT"
_Z16transpose_kernelIfEvPKT_iPS0_iii:
.text._Z16transpose_kernelIfEvPKT_iPS0_iii:
        /* <DEDUP_REMOVED lines=16> */
[----:B------:R-:W-:-:S03]  /*0100*/  @!P0 LEA.HI.X.SX32 R3, R0, R13, 0x1, P1 ;  /* 0x0000000d00038211 */ /* 0x000fc600008f0eff */
[----:B------:R-:W-:-:S06]  /*0110*/  @!P0 IMAD.WIDE R2, R5, 0x4, R2 ;  /* 0x0000000405028825 */ /* 0x000fcc00078e0202 */
[----:B----4-:R-:W2:Y:S01]  /*0120*/  @!P0 LDG.E.CONSTANT R2, desc[UR4][R2.64] ;  /* 0x0000000402028981 */ /* 0x010ea2000c1e9900 */
[----:B------:R-:W-:Y:S01]  /*0130*/  @!P0 MOV R0, 0x400 ;  /* 0x0000040000008802 */ /* 0x000fe20000000f00 */
[----:B------:R-:W-:Y:S01]  /*0140*/  IMAD R7, R6, 0x20, R9 ;  /* 0x0000002006077824 */ /* 0x000fe200078e0209 */
[----:B------:R-:W0:Y:S01]  /*0150*/  @!P0 S2R R5, SR_CgaCtaId ;  /* 0x0000000000058919 */ /* 0x000e220000008800 */
[----:B------:R-:W-:-:S03]  /*0160*/  IMAD R4, R4, 0x20, R11 ;  /* 0x0000002004047824 */ /* 0x000fc600078e020b */
[----:B------:R-:W-:-:S04]  /*0170*/  ISETP.GE.AND P1, PT, R7, UR6, PT ;  /* 0x0000000607007c0c */ /* 0x000fc8000bf26270 */
[----:B------:R-:W-:Y:S02]  /*0180*/  ISETP.GE.OR P1, PT, R4, UR7, P1 ;  /* 0x0000000704007c0c */ /* 0x000fe40008f26670 */
[----:B0-----:R-:W-:-:S05]  /*0190*/  @!P0 LEA R0, R5, R0, 0x18 ;  /* 0x0000000005008211 */ /* 0x001fca00078ec0ff */
[----:B------:R-:W-:-:S04]  /*01a0*/  @!P0 IMAD R0, R11, 0x84, R0 ;  /* 0x000000840b008824 */ /* 0x000fc800078e0200 */
[----:B------:R-:W-:-:S05]  /*01b0*/  @!P0 IMAD R5, R9, 0x4, R0 ;  /* 0x0000000409058824 */ /* 0x000fca00078e0200 */
[----:B--2---:R0:W-:Y:S01]  /*01c0*/  @!P0 STS [R5], R2 ;  /* 0x0000000205008388 */ /* 0x0041e20000000800 */
[----:B------:R-:W-:Y:S06]  /*01d0*/  BAR.SYNC.DEFER_BLOCKING 0x0 ;  /* 0x0000000000007b1d */ /* 0x000fec0000010000 */
[----:B------:R-:W-:Y:S05]  /*01e0*/  @P1 EXIT ;  /* 0x000000000000194d */ /* 0x000fea0003800000 */
[----:B------:R-:W1:Y:S01]  /*01f0*/  S2R R3, SR_CgaCtaId ;  /* 0x0000000000037919 */ /* 0x000e620000008800 */
[----:B------:R-:W-:Y:S01]  /*0200*/  MOV R0, 0x400 ;  /* 0x0000040000007802 */ /* 0x000fe20000000f00 */
[----:B------:R-:W2:Y:S01]  /*0210*/  LDCU UR6, c[0x0][0x398] ;  /* 0x00007300ff0677ac */ /* 0x000ea20008000800 */
[----:B------:R-:W0:Y:S01]  /*0220*/  LDCU.64 UR8, c[0x0][0x390] ;  /* 0x00007200ff0877ac */ /* 0x000e220008000a00 */
[----:B--2---:R-:W-:-:S05]  /*0230*/  IMAD R4, R4, UR6, RZ ;  /* 0x0000000604047c24 */ /* 0x004fca000f8e02ff */
[C---:B0-----:R-:W-:Y:S02]  /*0240*/  IADD3 R2, P0, PT, R4.reuse, UR8, RZ ;  /* 0x0000000804027c10 */ /* 0x041fe4000ff1e0ff */
[----:B-1----:R-:W-:Y:S02]  /*0250*/  LEA R0, R3, R0, 0x18 ;  /* 0x0000000003007211 */ /* 0x002fe400078ec0ff */
[----:B------:R-:W-:-:S03]  /*0260*/  LEA.HI.X.SX32 R3, R4, UR9, 0x1, P0 ;  /* 0x0000000904037c11 */ /* 0x000fc600080f0eff */
[----:B------:R-:W-:Y:S02]  /*0270*/  IMAD R0, R9, 0x84, R0 ;  /* 0x0000008409007824 */ /* 0x000fe400078e0200 */
[----:B------:R-:W-:-:S04]  /*0280*/  IMAD.WIDE.U32 R2, R7, 0x4, R2 ;  /* 0x0000000407027825 */ /* 0x000fc800078e0002 */
[----:B------:R-:W-:-:S05]  /*0290*/  IMAD R0, R11, 0x4, R0 ;  /* 0x000000040b007824 */ /* 0x000fca00078e0200 */
[----:B------:R-:W0:Y:S04]  /*02a0*/  LDS R5, [R0] ;  /* 0x0000000000057984 */ /* 0x000e280000000800 */
[----:B0-----:R-:W-:Y:S01]  /*02b0*/  STG.E desc[UR4][R2.64], R5 ;  /* 0x0000000502007986 */ /* 0x001fe2000c101904 */
[----:B------:R-:W-:Y:S05]  /*02c0*/  EXIT ;  /* 0x000000000000794d */ /* 0x000fea0003800000 */
.L_x_2:
        /* <DEDUP_REMOVED lines=11> */
.L_x_19:


//--------------------- .text._Z29transpose_multichannel_kernelIiLi4EEvPKT_iPS0_iii --------------------------
	.section	.text._Z29transpose_multichannel_kernelIiLi4EEvPKT_iPS0_iii,"ax",@progbits
	.align	128
        .global         _Z29transpose_multichannel_kernelIiLi4EEvPKT_iPS0_iii
        .type           _Z29transpose_multichannel_kernelIiLi4EEvPKT_iPS0_iii,@function
        .size           _Z29transpose_multichannel_kernelIiLi4EEvPKT_iPS0_iii,(.L_x_20 - _Z29transpose_multichannel_kernelIiLi4EEvPKT_iPS0_iii)
        .other          _Z29transpose_multichannel_kernelIiLi4EEvPKT_iPS0_iii,@"STO_CUDA_ENTRY STV_DEFAULT"
_Z29transpose_multichannel_kernelIiLi4EEvPKT_iPS0_iii:
.text._Z29transpose_multichannel_kernelIiLi4EEvPKT_iPS0_iii:
        /* <DEDUP_REMOVED lines=53> */
.L_x_3:
        /* <DEDUP_REMOVED lines=11> */
.L_x_20:


//--------------------- .text._Z29transpose_multichannel_kernelIiLi3EEvPKT_iPS0_iii --------------------------
	.section	.text._Z29transpose_multichannel_kernelIiLi3EEvPKT_iPS0_iii,"ax",@progbits
	.align	128
        .global         _Z29transpose_multichannel_kernelIiLi3EEvPKT_iPS0_iii
        .type           _Z29transpose_multichannel_kernelIiLi3EEvPKT_iPS0_iii,@function
        .size           _Z29transpose_multichannel_kernelIiLi3EEvPKT_iPS0_iii,(.L_x_21 - _Z29transpose_multichannel_kernelIiLi3EEvPKT_iPS0_iii)
        .other          _Z29transpose_multichannel_kernelIiLi3EEvPKT_iPS0_iii,@"STO_CUDA_ENTRY STV_DEFAULT"
_Z29transpose_multichannel_kernelIiLi3EEvPKT_iPS0_iii:
.text._Z29transpose_multichannel_kernelIiLi3EEvPKT_iPS0_iii:
        /* <DEDUP_REMOVED lines=55> */
.L_x_4:
        /* <DEDUP_REMOVED lines=9> */
.L_x_21:


//--------------------- .text._Z16transpose_kernelIiEvPKT_iPS0_iii --------------------------
	.section	.text._Z16transpose_kernelIiEvPKT_iPS0_iii,"ax",@progbits
	.align	128
        .global         _Z16transpose_kernelIiEvPKT_iPS0_iii
        .type           _Z16transpose_kernelIiEvPKT_iPS0_iii,@function
        .size           _Z16transpose_kernelIiEvPKT_iPS0_iii,(.L_x_22 - _Z16transpose_kernelIiEvPKT_iPS0_iii)
        .other          _Z16transpose_kernelIiEvPKT_iPS0_iii,@"STO_CUDA_ENTRY STV_DEFAULT"
_Z16transpose_kernelIiEvPKT_iPS0_iii:
.text._Z16transpose_kernelIiEvPKT_iPS0_iii:
        /* <DEDUP_REMOVED lines=45> */
.L_x_5:
        /* <DEDUP_REMOVED lines=11> */
.L_x_22:


//--------------------- .text._Z29transpose_multichannel_kernelIsLi4EEvPKT_iPS0_iii --------------------------
	.section	.text._Z29transpose_multichannel_kernelIsLi4EEvPKT_iPS0_iii,"ax",@progbits
	.align	128
        .global         _Z29transpose_multichannel_kernelIsLi4EEvPKT_iPS0_iii
        .type           _Z29transpose_multichannel_kernelIsLi4EEvPKT_iPS0_iii,@function
        .size           _Z29transpose_multichannel_kernelIsLi4EEvPKT_iPS0_iii,(.L_x_23 - _Z29transpose_multichannel_kernelIsLi4EEvPKT_iPS0_iii)
        .other          _Z29transpose_multichannel_kernelIsLi4EEvPKT_iPS0_iii,@"STO_CUDA_ENTRY STV_DEFAULT"
_Z29transpose_multichannel_kernelIsLi4EEvPKT_iPS0_iii:
.text._Z29transpose_multichannel_kernelIsLi4EEvPKT_iPS0_iii:
        /* <DEDUP_REMOVED lines=19> */
[----:B----4-:R-:W2:Y:S04]  /*0130*/  @!P0 LDG.E.U16.CONSTANT R6, desc[UR4][R4.64] ;  /* 0x0000000404068981 */ /* 0x010ea8000c1e9500 */
[----:B------:R-:W2:Y:S04]  /*0140*/  @!P0 LDG.E.U16.CONSTANT R7, desc[UR4][R4.64+0x2] ;  /* 0x0000020404078981 */ /* 0x000ea8000c1e9500 */
[----:B------:R-:W3:Y:S04]  /*0150*/  @!P0 LDG.E.U16.CONSTANT R8, desc[UR4][R4.64+0x4] ;  /* 0x0000040404088981 */ /* 0x000ee8000c1e9500 */
[----:B------:R-:W3:Y:S01]  /*0160*/  @!P0 LDG.E.U16.CONSTANT R9, desc[UR4][R4.64+0x6] ;  /* 0x0000060404098981 */ /* 0x000ee2000c1e9500 */
[----:B------:R-:W-:Y:S01]  /*0170*/  @!P0 MOV R3, 0x400 ;  /* 0x0000040000038802 */ /* 0x000fe20000000f00 */
[----:B------:R-:W0:Y:S03]  /*0180*/  @!P0 S2R R10, SR_CgaCtaId ;  /* 0x00000000000a8919 */ /* 0x000e260000008800 */
[----:B0-----:R-:W-:Y:S01]  /*0190*/  @!P0 LEA R3, R10, R3, 0x18 ;  /* 0x000000030a038211 */ /* 0x001fe200078ec0ff */
[----:B------:R-:W-:-:S04]  /*01a0*/  IMAD R10, R13, 0x20, R2 ;  /* 0x000000200d0a7824 */ /* 0x000fc800078e0202 */
[----:B------:R-:W-:Y:S01]  /*01b0*/  @!P0 IMAD R3, R0, 0x108, R3 ;  /* 0x0000010800038824 */ /* 0x000fe200078e0203 */
[----:B------:R-:W-:-:S03]  /*01c0*/  ISETP.GE.AND P1, PT, R10, UR6, PT ;  /* 0x000000060a007c0c */ /* 0x000fc6000bf26270 */
[----:B------:R-:W-:Y:S01]  /*01d0*/  @!P0 IMAD R3, R2, 0x8, R3 ;  /* 0x0000000802038824 */ /* 0x000fe200078e0203 */
[----:B--2---:R-:W-:Y:S01]  /*01e0*/  PRMT R12, R6, 0x5410, R7 ;  /* 0x00005410060c7816 */ /* 0x004fe20000000007 */
[----:B------:R-:W-:-:S05]  /*01f0*/  IMAD R6, R11, 0x20, R0 ;  /* 0x000000200b067824 */ /* 0x000fca00078e0200 */
[----:B------:R-:W-:Y:S02]  /*0200*/  ISETP.GE.OR P1, PT, R6, UR7, P1 ;  /* 0x0000000706007c0c */ /* 0x000fe40008f26670 */
[----:B---3--:R-:W-:-:S05]  /*0210*/  PRMT R13, R8, 0x5410, R9 ;  /* 0x00005410080d7816 */ /* 0x008fca0000000009 */
[----:B------:R0:W-:Y:S01]  /*0220*/  @!P0 STS.64 [R3], R12 ;  /* 0x0000000c03008388 */ /* 0x0001e20000000a00 */
[----:B------:R-:W-:Y:S06]  /*0230*/  BAR.SYNC.DEFER_BLOCKING 0x0 ;  /* 0x0000000000007b1d */ /* 0x000fec0000010000 */
[----:B------:R-:W-:Y:S05]  /*0240*/  @P1 EXIT ;  /* 0x000000000000194d */ /* 0x000fea0003800000 */
[----:B------:R-:W1:Y:S01]  /*0250*/  S2R R4, SR_CgaCtaId ;  /* 0x0000000000047919 */ /* 0x000e620000008800 */
[----:B0-----:R-:W-:Y:S01]  /*0260*/  MOV R3, 0x400 ;  /* 0x0000040000037802 */ /* 0x001fe20000000f00 */
[----:B------:R-:W0:Y:S01]  /*0270*/  LDCU UR6, c[0x0][0x398] ;  /* 0x00007300ff0677ac */ /* 0x000e220008000800 */
[----:B------:R-:W-:Y:S01]  /*0280*/  IMAD.SHL.U32 R5, R10, 0x4, RZ ;  /* 0x000000040a057824 */ /* 0x000fe200078e00ff */
[----:B------:R-:W2:Y:S01]  /*0290*/  LDCU.64 UR8, c[0x0][0x390] ;  /* 0x00007200ff0877ac */ /* 0x000ea20008000a00 */
[----:B0-----:R-:W-:Y:S01]  /*02a0*/  IMAD R6, R6, UR6, RZ ;  /* 0x0000000606067c24 */ /* 0x001fe2000f8e02ff */
[----:B-1----:R-:W-:-:S05]  /*02b0*/  LEA R3, R4, R3, 0x18 ;  /* 0x0000000304037211 */ /* 0x002fca00078ec0ff */
[----:B------:R-:W-:Y:S01]  /*02c0*/  IMAD R3, R2, 0x108, R3 ;  /* 0x0000010802037824 */ /* 0x000fe200078e0203 */
[----:B--2---:R-:W-:-:S03]  /*02d0*/  IADD3 R2, P0, PT, R6, UR8, RZ ;  /* 0x0000000806027c10 */ /* 0x004fc6000ff1e0ff */
[----:B------:R-:W-:Y:S01]  /*02e0*/  IMAD R0, R0, 0x8, R3 ;  /* 0x0000000800007824 */ /* 0x000fe200078e0203 */
[----:B------:R-:W-:-:S04]  /*02f0*/  LEA.HI.X.SX32 R3, R6, UR9, 0x1, P0 ;  /* 0x0000000906037c11 */ /* 0x000fc800080f0eff */
[----:B------:R-:W0:Y:S01]  /*0300*/  LDS.64 R8, [R0] ;  /* 0x0000000000087984 */ /* 0x000e220000000a00 */
[----:B------:R-:W-:Y:S01]  /*0310*/  IMAD.WIDE.U32 R2, R5, 0x2, R2 ;  /* 0x0000000205027825 */ /* 0x000fe200078e0002 */
[----:B0-----:R-:W-:-:S04]  /*0320*/  PRMT R4, R8, 0x7632, R4 ;  /* 0x0000763208047816 */ /* 0x001fc80000000004 */
[----:B------:R-:W-:Y:S01]  /*0330*/  STG.E.U16 desc[UR4][R2.64], R8 ;  /* 0x0000000802007986 */ /* 0x000fe2000c101504 */
[----:B------:R-:W-:-:S03]  /*0340*/  PRMT R0, R9, 0x7632, R0 ;  /* 0x0000763209007816 */ /* 0x000fc60000000000 */
[----:B------:R-:W-:Y:S04]  /*0350*/  STG.E.U16 desc[UR4][R2.64+0x2], R4 ;  /* 0x0000020402007986 */ /* 0x000fe8000c101504 */
[----:B------:R-:W-:Y:S04]  /*0360*/  STG.E.U16 desc[UR4][R2.64+0x4], R9 ;  /* 0x0000040902007986 */ /* 0x000fe8000c101504 */
[----:B------:R-:W-:Y:S01]  /*0370*/  STG.E.U16 desc[UR4][R2.64+0x6], R0 ;  /* 0x0000060002007986 */ /* 0x000fe2000c101504 */
[----:B------:R-:W-:Y:S05]  /*0380*/  EXIT ;  /* 0x000000000000794d */ /* 0x000fea0003800000 */
.L_x_6:
        /* <DEDUP_REMOVED lines=15> */
.L_x_23:


//--------------------- .text._Z29transpose_multichannel_kernelIsLi3EEvPKT_iPS0_iii --------------------------
	.section	.text._Z29transpose_multichannel_kernelIsLi3EEvPKT_iPS0_iii,"ax",@progbits
	.align	128
        .global         _Z29transpose_multichannel_kernelIsLi3EEvPKT_iPS0_iii
        .type           _Z29transpose_multichannel_kernelIsLi3EEvPKT_iPS0_iii,@function
        .size           _Z29transpose_multichannel_kernelIsLi3EEvPKT_iPS0_iii,(.L_x_24 - _Z29transpose_multichannel_kernelIsLi3EEvPKT_iPS0_iii)
        .other          _Z29transpose_multichannel_kernelIsLi3EEvPKT_iPS0_iii,@"STO_CUDA_ENTRY STV_DEFAULT"
_Z29transpose_multichannel_kernelIsLi3EEvPKT_iPS0_iii:
.text._Z29transpose_multichannel_kernelIsLi3EEvPKT_iPS0_iii:
        /* <DEDUP_REMOVED lines=19> */
[----:B----4-:R-:W2:Y:S04]  /*0130*/  @!P0 LDG.E.U16.CONSTANT R4, desc[UR4][R2.64] ;  /* 0x0000000402048981 */ /* 0x010ea8000c1e9500 */
[----:B------:R-:W3:Y:S04]  /*0140*/  @!P0 LDG.E.U16.CONSTANT R6, desc[UR4][R2.64+0x2] ;  /* 0x0000020402068981 */ /* 0x000ee8000c1e9500 */
[----:B------:R-:W4:Y:S01]  /*0150*/  @!P0 LDG.E.U16.CONSTANT R8, desc[UR4][R2.64+0x4] ;  /* 0x0000040402088981 */ /* 0x000f22000c1e9500 */
        /* <DEDUP_REMOVED lines=9> */
[----:B--2---:R0:W-:Y:S04]  /*01f0*/  @!P0 STS.U16 [R5], R4 ;  /* 0x0000000405008388 */ /* 0x0041e80000000400 */
[----:B---3--:R0:W-:Y:S04]  /*0200*/  @!P0 STS.U16 [R5+0x2], R6 ;  /* 0x0000020605008388 */ /* 0x0081e80000000400 */
[----:B----4-:R0:W-:Y:S01]  /*0210*/  @!P0 STS.U16 [R5+0x4], R8 ;  /* 0x0000040805008388 */ /* 0x0101e20000000400 */
        /* <DEDUP_REMOVED lines=14> */
[----:B0-----:R-:W0:Y:S04]  /*0300*/  LDS.U16 R5, [R0] ;  /* 0x0000000000057984 */ /* 0x001e280000000400 */
[----:B------:R-:W1:Y:S04]  /*0310*/  LDS.U16 R11, [R0+0x2] ;  /* 0x00000200000b7984 */ /* 0x000e680000000400 */
[----:B------:R-:W2:Y:S04]  /*0320*/  LDS.U16 R13, [R0+0x4] ;  /* 0x00000400000d7984 */ /* 0x000ea80000000400 */
[----:B0-----:R-:W-:Y:S04]  /*0330*/  STG.E.U16 desc[UR4][R2.64], R5 ;  /* 0x0000000502007986 */ /* 0x001fe8000c101504 */
[----:B-1----:R-:W-:Y:S04]  /*0340*/  STG.E.U16 desc[UR4][R2.64+0x2], R11 ;  /* 0x0000020b02007986 */ /* 0x002fe8000c101504 */
[----:B--2---:R-:W-:Y:S01]  /*0350*/  STG.E.U16 desc[UR4][R2.64+0x4], R13 ;  /* 0x0000040d02007986 */ /* 0x004fe2000c101504 */
[----:B------:R-:W-:Y:S05]  /*0360*/  EXIT ;  /* 0x000000000000794d */ /* 0x000fea0003800000 */
.L_x_7:
        /* <DEDUP_REMOVED lines=9> */
.L_x_24:


//--------------------- .text._Z16transpose_kernelIsEvPKT_iPS0_iii --------------------------
	.section	.text._Z16transpose_kernelIsEvPKT_iPS0_iii,"ax",@progbits
	.align	128
        .global         _Z16transpose_kernelIsEvPKT_iPS0_iii
        .type           _Z16transpose_kernelIsEvPKT_iPS0_iii,@function
        .size           _Z16transpose_kernelIsEvPKT_iPS0_iii,(.L_x_25 - _Z16transpose_kernelIsEvPKT_iPS0_iii)
        .other          _Z16transpose_kernelIsEvPKT_iPS0_iii,@"STO_CUDA_ENTRY STV_DEFAULT"
_Z16transpose_kernelIsEvPKT_iPS0_iii:
.text._Z16transpose_kernelIsEvPKT_iPS0_iii:
        /* <DEDUP_REMOVED lines=18> */
[----:B----4-:R-:W2:Y:S01]  /*0120*/  @!P0 LDG.E.U16.CONSTANT R2, desc[UR4][R2.64] ;  /* 0x0000000402028981 */ /* 0x010ea2000c1e9500 */
        /* <DEDUP_REMOVED lines=9> */
[----:B--2---:R0:W-:Y:S01]  /*01c0*/  @!P0 STS.U16 [R5], R2 ;  /* 0x0000000205008388 */ /* 0x0041e20000000400 */
        /* <DEDUP_REMOVED lines=13> */
[----:B------:R-:W0:Y:S04]  /*02a0*/  LDS.U16 R5, [R0] ;  /* 0x0000000000057984 */ /* 0x000e280000000400 */
[----:B0-----:R-:W-:Y:S01]  /*02b0*/  STG.E.U16 desc[UR4][R2.64], R5 ;  /* 0x0000000502007986 */ /* 0x001fe2000c101504 */
[----:B------:R-:W-:Y:S05]  /*02c0*/  EXIT ;  /* 0x000000000000794d */ /* 0x000fea0003800000 */
.L_x_8:
        /* <DEDUP_REMOVED lines=11> */
.L_x_25:


//--------------------- .text._Z29transpose_multichannel_kernelItLi4EEvPKT_iPS0_iii --------------------------
	.section	.text._Z29transpose_multichannel_kernelItLi4EEvPKT_iPS0_iii,"ax",@progbits
	.align	128
        .global         _Z29transpose_multichannel_kernelItLi4EEvPKT_iPS0_iii
        .type           _Z29transpose_multichannel_kernelItLi4EEvPKT_iPS0_iii,@function
        .size           _Z29transpose_multichannel_kernelItLi4EEvPKT_iPS0_iii,(.L_x_26 - _Z29transpose_multichannel_kernelItLi4EEvPKT_iPS0_iii)
        .other          _Z29transpose_multichannel_kernelItLi4EEvPKT_iPS0_iii,@"STO_CUDA_ENTRY STV_DEFAULT"
_Z29transpose_multichannel_kernelItLi4EEvPKT_iPS0_iii:
.text._Z29transpose_multichannel_kernelItLi4EEvPKT_iPS0_iii:
        /* <DEDUP_REMOVED lines=57> */
.L_x_9:
        /* <DEDUP_REMOVED lines=15> */
.L_x_26:


//--------------------- .text._Z29transpose_multichannel_kernelItLi3EEvPKT_iPS0_iii --------------------------
	.section	.text._Z29transpose_multichannel_kernelItLi3EEvPKT_iPS0_iii,"ax",@progbits
	.align	128
        .global         _Z29transpose_multichannel_kernelItLi3EEvPKT_iPS0_iii
        .type           _Z29transpose_multichannel_kernelItLi3EEvPKT_iPS0_iii,@function
        .size           _Z29transpose_multichannel_kernelItLi3EEvPKT_iPS0_iii,(.L_x_27 - _Z29transpose_multichannel_kernelItLi3EEvPKT_iPS0_iii)
        .other          _Z29transpose_multichannel_kernelItLi3EEvPKT_iPS0_iii,@"STO_CUDA_ENTRY STV_DEFAULT"
_Z29transpose_multichannel_kernelItLi3EEvPKT_iPS0_iii:
.text._Z29transpose_multichannel_kernelItLi3EEvPKT_iPS0_iii:
        /* <DEDUP_REMOVED lines=55> */
.L_x_10:
        /* <DEDUP_REMOVED lines=9> */
.L_x_27:


//--------------------- .text._Z16transpose_kernelItEvPKT_iPS0_iii --------------------------
	.section	.text._Z16transpose_kernelItEvPKT_iPS0_iii,"ax",@progbits
	.align	128
        .global         _Z16transpose_kernelItEvPKT_iPS0_iii
        .type           _Z16transpose_kernelItEvPKT_iPS0_iii,@function
        .size           _Z16transpose_kernelItEvPKT_iPS0_iii,(.L_x_28 - _Z16transpose_kernelItEvPKT_iPS0_iii)
        .other          _Z16transpose_kernelItEvPKT_iPS0_iii,@"STO_CUDA_ENTRY STV_DEFAULT"
_Z16transpose_kernelItEvPKT_iPS0_iii:
.text._Z16transpose_kernelItEvPKT_iPS0_iii:
        /* <DEDUP_REMOVED lines=45> */
.L_x_11:
        /* <DEDUP_REMOVED lines=11> */
.L_x_28:


//--------------------- .text._Z29transpose_multichannel_kernelIhLi4EEvPKT_iPS0_iii --------------------------
	.section	.text._Z29transpose_multichannel_kernelIhLi4EEvPKT_iPS0_iii,"ax",@progbits
	.align	128
        .global         _Z29transpose_multichannel_kernelIhLi4EEvPKT_iPS0_iii
        .type           _Z29transpose_multichannel_kernelIhLi4EEvPKT_iPS0_iii,@function
        .size           _Z29transpose_multichannel_kernelIhLi4EEvPKT_iPS0_iii,(.L_x_29 - _Z29transpose_multichannel_kernelIhLi4EEvPKT_iPS0_iii)
        .other          _Z29transpose_multichannel_kernelIhLi4EEvPKT_iPS0_iii,@"STO_CUDA_ENTRY STV_DEFAULT"
_Z29transpose_multichannel_kernelIhLi4EEvPKT_iPS0_iii:
.text._Z29transpose_multichannel_kernelIhLi4EEvPKT_iPS0_iii:
[----:B------:R-:W-:Y:S01]  /*0000*/  LDC R1, c[0x0][0x37c] ;  /* 0x0000df00ff017b82 */ /* 0x000fe20000000800 */
[----:B------:R-:W0:Y:S01]  /*0010*/  S2R R0, SR_CTAID.Y ;  /* 0x0000000000007919 */ /* 0x000e220000002600 */
[----:B------:R-:W1:Y:S01]  /*0020*/  LDCU UR6, c[0x0][0x3a0] ;  /* 0x00007400ff0677ac */ /* 0x000e620008000800 */
[----:B------:R-:W-:Y:S01]  /*0030*/  BSSY.RECONVERGENT B0, `(.L_x_12) ;  /* 0x0000024000007945 */ /* 0x000fe20003800200 */
[----:B------:R-:W0:Y:S01]  /*0040*/  S2R R9, SR_TID.Y ;  /* 0x0000000000097919 */ /* 0x000e220000002200 */
[----:B------:R-:W2:Y:S01]  /*0050*/  LDCU UR7, c[0x0][0x39c] ;  /* 0x00007380ff0777ac */ /* 0x000ea20008000800 */
[----:B------:R-:W3:Y:S01]  /*0060*/  S2R R7, SR_TID.X ;  /* 0x0000000000077919 */ /* 0x000ee20000002100 */
[----:B------:R-:W4:Y:S01]  /*0070*/  LDCU.64 UR4, c[0x0][0x358] ;  /* 0x00006b00ff0477ac */ /* 0x000f220008000a00 */
[----:B------:R-:W5:Y:S01]  /*0080*/  S2R R2, SR_CTAID.X ;  /* 0x0000000000027919 */ /* 0x000f620000002500 */
[C---:B0-----:R-:W-:Y:S02]  /*0090*/  IMAD R4, R0.reuse, 0x20, R9 ;  /* 0x0000002000047824 */ /* 0x041fe400078e0209 */
[----:B---3--:R-:W-:-:S03]  /*00a0*/  IMAD R0, R0, 0x20, R7 ;  /* 0x0000002000007824 */ /* 0x008fc600078e0207 */
[----:B-1----:R-:W-:Y:S01]  /*00b0*/  ISETP.GE.AND P0, PT, R4, UR6, PT ;  /* 0x0000000604007c0c */ /* 0x002fe2000bf06270 */
[----:B-----5:R-:W-:Y:S01]  /*00c0*/  IMAD R3, R2, 0x20, R7 ;  /* 0x0000002002037824 */ /* 0x020fe200078e0207 */
[----:B------:R-:W-:Y:S01]  /*00d0*/  ISETP.GE.AND P2, PT, R0, UR6, PT ;  /* 0x0000000600007c0c */ /* 0x000fe2000bf46270 */
[----:B------:R-:W-:-:S03]  /*00e0*/  IMAD R2, R2, 0x20, R9 ;  /* 0x0000002002027824 */ /* 0x000fc600078e0209 */
[----:B--2---:R-:W-:Y:S02]  /*00f0*/  ISETP.GE.OR P1, PT, R3, UR7, P0 ;  /* 0x0000000703007c0c */ /* 0x004fe40008726670 */
[----:B------:R-:W-:-:S11]  /*0100*/  ISETP.GE.OR P0, PT, R2, UR7, P2 ;  /* 0x0000000702007c0c */ /* 0x000fd60009706670 */
[----:B----4-:R-:W-:Y:S05]  /*0110*/  @P1 BRA `(.L_x_13) ;  /* 0x0000000000541947 */ /* 0x010fea0003800000 */
[----:B------:R-:W0:Y:S01]  /*0120*/  LDCU UR8, c[0x0][0x388] ;  /* 0x00007100ff0877ac */ /* 0x000e220008000800 */
[----:B------:R-:W-:Y:S01]  /*0130*/  IMAD.SHL.U32 R6, R3, 0x4, RZ ;  /* 0x0000000403067824 */ /* 0x000fe200078e00ff */
[----:B------:R-:W1:Y:S04]  /*0140*/  LDCU.64 UR10, c[0x0][0x380] ;  /* 0x00007000ff0a77ac */ /* 0x000e680008000a00 */
[----:B------:R-:W-:Y:S01]  /*0150*/  SHF.R.S32.HI R8, RZ, 0x1f, R6 ;  /* 0x0000001fff087819 */ /* 0x000fe20000011406 */
[----:B0-----:R-:W-:-:S05]  /*0160*/  IMAD R3, R4, UR8, RZ ;  /* 0x0000000804037c24 */ /* 0x001fca000f8e02ff */
[--C-:B-1----:R-:W-:Y:S02]  /*0170*/  IADD3 R4, P1, P2, R6, UR10, R3.reuse ;  /* 0x0000000a06047c10 */ /* 0x102fe4000fa3e003 */
[----:B------:R-:W-:-:S04]  /*0180*/  SHF.R.S32.HI R3, RZ, 0x1f, R3 ;  /* 0x0000001fff037819 */ /* 0x000fc80000011403 */
[----:B------:R-:W-:-:S05]  /*0190*/  IADD3.X R5, PT, PT, R8, UR11, R3, P1, P2 ;  /* 0x0000000b08057c10 */ /* 0x000fca0008fe4403 */
[----:B------:R-:W2:Y:S04]  /*01a0*/  LDG.E.U8.CONSTANT R6, desc[UR4][R4.64] ;  /* 0x0000000404067981 */ /* 0x000ea8000c1e9100 */
[----:B------:R-:W3:Y:S04]  /*01b0*/  LDG.E.U8.CONSTANT R8, desc[UR4][R4.64+0x1] ;  /* 0x0000010404087981 */ /* 0x000ee8000c1e9100 */
[----:B------:R-:W4:Y:S04]  /*01c0*/  LDG.E.U8.CONSTANT R10, desc[UR4][R4.64+0x2] ;  /* 0x00000204040a7981 */ /* 0x000f28000c1e9100 */
[----:B------:R-:W5:Y:S01]  /*01d0*/  LDG.E.U8.CONSTANT R12, desc[UR4][R4.64+0x3] ;  /* 0x00000304040c7981 */ /* 0x000f62000c1e9100 */
[----:B------:R-:W-:Y:S01]  /*01e0*/  MOV R3, 0x400 ;  /* 0x0000040000037802 */ /* 0x000fe20000000f00 */
[----:B------:R-:W0:Y:S03]  /*01f0*/  S2R R14, SR_CgaCtaId ;  /* 0x00000000000e7919 */ /* 0x000e260000008800 */
[----:B0-----:R-:W-:-:S05]  /*0200*/  LEA R3, R14, R3, 0x18 ;  /* 0x000000030e037211 */ /* 0x001fca00078ec0ff */
[----:B------:R-:W-:-:S04]  /*0210*/  IMAD R3, R9, 0x84, R3 ;  /* 0x0000008409037824 */ /* 0x000fc800078e0203 */
[----:B------:R-:W-:-:S05]  /*0220*/  IMAD R3, R7, 0x4, R3 ;  /* 0x0000000407037824 */ /* 0x000fca00078e0203 */
[----:B--2---:R0:W-:Y:S04]  /*0230*/  STS.U8 [R3], R6 ;  /* 0x0000000603007388 */ /* 0x0041e80000000000 */
[----:B---3--:R0:W-:Y:S04]  /*0240*/  STS.U8 [R3+0x1], R8 ;  /* 0x0000010803007388 */ /* 0x0081e80000000000 */
[----:B----4-:R0:W-:Y:S04]  /*0250*/  STS.U8 [R3+0x2], R10 ;  /* 0x0000020a03007388 */ /* 0x0101e80000000000 */
[----:B-----5:R0:W-:Y:S02]  /*0260*/  STS.U8 [R3+0x3], R12 ;  /* 0x0000030c03007388 */ /* 0x0201e40000000000 */
.L_x_13:
[----:B------:R-:W-:Y:S05]  /*0270*/  BSYNC.RECONVERGENT B0 ;  /* 0x0000000000007941 */ /* 0x000fea0003800200 */
.L_x_12:
[----:B------:R-:W-:Y:S06]  /*0280*/  BAR.SYNC.DEFER_BLOCKING 0x0 ;  /* 0x0000000000007b1d */ /* 0x000fec0000010000 */
[----:B------:R-:W-:Y:S05]  /*0290*/  @P0 EXIT ;  /* 0x000000000000094d */ /* 0x000fea0003800000 */
[----:B------:R-:W1:Y:S01]  /*02a0*/  S2R R4, SR_CgaCtaId ;  /* 0x0000000000047919 */ /* 0x000e620000008800 */
[----:B0-----:R-:W-:Y:S01]  /*02b0*/  MOV R3, 0x400 ;  /* 0x0000040000037802 */ /* 0x001fe20000000f00 */
[----:B------:R-:W0:Y:S01]  /*02c0*/  LDCU UR6, c[0x0][0x398] ;  /* 0x00007300ff0677ac */ /* 0x000e220008000800 */
[----:B------:R-:W-:Y:S01]  /*02d0*/  IMAD.SHL.U32 R0, R0, 0x4, RZ ;  /* 0x0000000400007824 */ /* 0x000fe200078e00ff */
[----:B------:R-:W2:Y:S01]  /*02e0*/  LDCU.64 UR8, c[0x0][0x390] ;  /* 0x00007200ff0877ac */ /* 0x000ea20008000a00 */
[----:B-1----:R-:W-:-:S05]  /*02f0*/  LEA R4, R4, R3, 0x18 ;  /* 0x0000000304047211 */ /* 0x002fca00078ec0ff */
[----:B------:R-:W-:-:S04]  /*0300*/  IMAD R3, R7, 0x84, R4 ;  /* 0x0000008407037824 */ /* 0x000fc800078e0204 */
[----:B------:R-:W-:Y:S02]  /*0310*/  IMAD R4, R9, 0x4, R3 ;  /* 0x0000000409047824 */ /* 0x000fe400078e0203 */
[----:B0-----:R-:W-:-:S03]  /*0320*/  IMAD R3, R2, UR6, RZ ;  /* 0x0000000602037c24 */ /* 0x001fc6000f8e02ff */
[----:B------:R-:W0:Y:S02]  /*0330*/  LDS.U8 R5, [R4] ;  /* 0x0000000004057984 */ /* 0x000e240000000000 */
[--C-:B--2---:R-:W-:Y:S02]  /*0340*/  IADD3 R2, P0, P1, R0, UR8, R3.reuse ;  /* 0x0000000800027c10 */ /* 0x104fe4000f91e003 */
[----:B------:R-:W1:Y:S01]  /*0350*/  LDS.U8 R7, [R4+0x1] ;  /* 0x0000010004077984 */ /* 0x000e620000000000 */
[----:B------:R-:W-:-:S03]  /*0360*/  SHF.R.S32.HI R3, RZ, 0x1f, R3 ;  /* 0x0000001fff037819 */ /* 0x000fc60000011403 */
[----:B------:R-:W2:Y:S01]  /*0370*/  LDS.U8 R9, [R4+0x2] ;  /* 0x0000020004097984 */ /* 0x000ea20000000000 */
[----:B------:R-:W-:-:S03]  /*0380*/  IADD3.X R3, PT, PT, RZ, UR9, R3, P0, P1 ;  /* 0x00000009ff037c10 */ /* 0x000fc600087e2403 */
[----:B------:R-:W3:Y:S04]  /*0390*/  LDS.U8 R11, [R4+0x3] ;  /* 0x00000300040b7984 */ /* 0x000ee80000000000 */
[----:B0-----:R-:W-:Y:S04]  /*03a0*/  STG.E.U8 desc[UR4][R2.64], R5 ;  /* 0x0000000502007986 */ /* 0x001fe8000c101104 */
[----:B-1----:R-:W-:Y:S04]  /*03b0*/  STG.E.U8 desc[UR4][R2.64+0x1], R7 ;  /* 0x0000010702007986 */ /* 0x002fe8000c101104 */
[----:B--2---:R-:W-:Y:S04]  /*03c0*/  STG.E.U8 desc[UR4][R2.64+0x2], R9 ;  /* 0x0000020902007986 */ /* 0x004fe8000c101104 */
[----:B---3--:R-:W-:Y:S01]  /*03d0*/  STG.E.U8 desc[UR4][R2.64+0x3], R11 ;  /* 0x0000030b02007986 */ /* 0x008fe2000c101104 */
[----:B------:R-:W-:Y:S05]  /*03e0*/  EXIT ;  /* 0x000000000000794d */ /* 0x000fea0003800000 */
.L_x_14:
        /* <DEDUP_REMOVED lines=9> */
.L_x_29:


//--------------------- .text._Z29transpose_multichannel_kernelIhLi3EEvPKT_iPS0_iii --------------------------
	.section	.text._Z29transpose_multichannel_kernelIhLi3EEvPKT_iPS0_iii,"ax",@progbits
	.align	128
        .global         _Z29transpose_multichannel_kernelIhLi3EEvPKT_iPS0_iii
        .type           _Z29transpose_multichannel_kernelIhLi3EEvPKT_iPS0_iii,@function
        .size           _Z29transpose_multichannel_kernelIhLi3EEvPKT_iPS0_iii,(.L_x_30 - _Z29transpose_multichannel_kernelIhLi3EEvPKT_iPS0_iii)
        .other          _Z29transpose_multichannel_kernelIhLi3EEvPKT_iPS0_iii,@"STO_CUDA_ENTRY STV_DEFAULT"
_Z29transpose_multichannel_kernelIhLi3EEvPKT_iPS0_iii:
.text._Z29transpose_multichannel_kernelIhLi3EEvPKT_iPS0_iii:
        /* <DEDUP_REMOVED lines=13> */
[----:B------:R-:W-:-:S05]  /*00d0*/  @!P0 IMAD R0, R0, 0x3, RZ ;  /* 0x0000000300008824 */ /* 0x000fca00078e02ff */
[----:B------:R-:W-:Y:S02]  /*00e0*/  @!P0 SHF.R.S32.HI R4, RZ, 0x1f, R0 ;  /* 0x0000001fff048819 */ /* 0x000fe40000011400 */
[----:B------:R-:W1:Y:S01]  /*00f0*/  @!P0 LDC.64 R12, c[0x0][0x380] ;  /* 0x0000e000ff0c8b82 */ /* 0x000e620000000a00 */
[----:B0-----:R-:W-:-:S05]  /*0100*/  @!P0 IMAD R3, R2, R3, RZ ;  /* 0x0000000302038224 */ /* 0x001fca00078e02ff */
[--C-:B-1----:R-:W-:Y:S02]  /*0110*/  @!P0 IADD3 R2, P1, P2, R0, R12, R3.reuse ;  /* 0x0000000c00028210 */ /* 0x102fe40007a3e003 */
[----:B------:R-:W-:-:S04]  /*0120*/  @!P0 SHF.R.S32.HI R0, RZ, 0x1f, R3 ;  /* 0x0000001fff008819 */ /* 0x000fc80000011403 */
[----:B------:R-:W-:-:S05]  /*0130*/  @!P0 IADD3.X R3, PT, PT, R4, R13, R0, P1, P2 ;  /* 0x0000000d04038210 */ /* 0x000fca0000fe4400 */
[----:B----4-:R-:W2:Y:S04]  /*0140*/  @!P0 LDG.E.U8.CONSTANT R4, desc[UR4][R2.64] ;  /* 0x0000000402048981 */ /* 0x010ea8000c1e9100 */
[----:B------:R-:W3:Y:S04]  /*0150*/  @!P0 LDG.E.U8.CONSTANT R6, desc[UR4][R2.64+0x1] ;  /* 0x0000010402068981 */ /* 0x000ee8000c1e9100 */
[----:B------:R-:W4:Y:S01]  /*0160*/  @!P0 LDG.E.U8.CONSTANT R8, desc[UR4][R2.64+0x2] ;  /* 0x0000020402088981 */ /* 0x000f22000c1e9100 */
        /* <DEDUP_REMOVED lines=9> */
[----:B--2---:R0:W-:Y:S04]  /*0200*/  @!P0 STS.U8 [R5], R4 ;  /* 0x0000000405008388 */ /* 0x0041e80000000000 */
[----:B---3--:R0:W-:Y:S04]  /*0210*/  @!P0 STS.U8 [R5+0x1], R6 ;  /* 0x0000010605008388 */ /* 0x0081e80000000000 */
[----:B----4-:R0:W-:Y:S01]  /*0220*/  @!P0 STS.U8 [R5+0x2], R8 ;  /* 0x0000020805008388 */ /* 0x0101e20000000000 */
        /* <DEDUP_REMOVED lines=8> */
[--C-:B---3--:R-:W-:Y:S02]  /*02b0*/  IADD3 R2, P0, P1, R2, UR8, R9.reuse ;  /* 0x0000000802027c10 */ /* 0x108fe4000f91e009 */
[----:B------:R-:W-:Y:S02]  /*02c0*/  SHF.R.S32.HI R9, RZ, 0x1f, R9 ;  /* 0x0000001fff097819 */ /* 0x000fe40000011409 */
[----:B-1----:R-:W-:-:S05]  /*02d0*/  LEA R3, R3, R0, 0x18 ;  /* 0x0000000003037211 */ /* 0x002fca00078ec0ff */
[----:B------:R-:W-:Y:S01]  /*02e0*/  IMAD R0, R10, 0x63, R3 ;  /* 0x000000630a007824 */ /* 0x000fe200078e0203 */
[----:B------:R-:W-:-:S03]  /*02f0*/  IADD3.X R3, PT, PT, RZ, UR9, R9, P0, P1 ;  /* 0x00000009ff037c10 */ /* 0x000fc600087e2409 */
[----:B------:R-:W-:-:S05]  /*0300*/  IMAD R0, R11, 0x3, R0 ;  /* 0x000000030b007824 */ /* 0x000fca00078e0200 */
[----:B0-----:R-:W0:Y:S04]  /*0310*/  LDS.U8 R5, [R0] ;  /* 0x0000000000057984 */ /* 0x001e280000000000 */
[----:B------:R-:W1:Y:S04]  /*0320*/  LDS.U8 R11, [R0+0x1] ;  /* 0x00000100000b7984 */ /* 0x000e680000000000 */
[----:B------:R-:W2:Y:S04]  /*0330*/  LDS.U8 R13, [R0+0x2] ;  /* 0x00000200000d7984 */ /* 0x000ea80000000000 */
[----:B0-----:R-:W-:Y:S04]  /*0340*/  STG.E.U8 desc[UR4][R2.64], R5 ;  /* 0x0000000502007986 */ /* 0x001fe8000c101104 */
[----:B-1----:R-:W-:Y:S04]  /*0350*/  STG.E.U8 desc[UR4][R2.64+0x1], R11 ;  /* 0x0000010b02007986 */ /* 0x002fe8000c101104 */
[----:B--2---:R-:W-:Y:S01]  /*0360*/  STG.E.U8 desc[UR4][R2.64+0x2], R13 ;  /* 0x0000020d02007986 */ /* 0x004fe2000c101104 */
[----:B------:R-:W-:Y:S05]  /*0370*/  EXIT ;  /* 0x000000000000794d */ /* 0x000fea0003800000 */
.L_x_15:
        /* <DEDUP_REMOVED lines=16> */
.L_x_30:


//--------------------- .text._Z16transpose_kernelIhEvPKT_iPS0_iii --------------------------
	.section	.text._Z16transpose_kernelIhEvPKT_iPS0_iii,"ax",@progbits
	.align	128
        .global         _Z16transpose_kernelIhEvPKT_iPS0_iii
        .type           _Z16transpose_kernelIhEvPKT_iPS0_iii,@function
        .size           _Z16transpose_kernelIhEvPKT_iPS0_iii,(.L_x_31 - _Z16transpose_kernelIhEvPKT_iPS0_iii)
        .other          _Z16transpose_kernelIhEvPKT_iPS0_iii,@"STO_CUDA_ENTRY STV_DEFAULT"
_Z16transpose_kernelIhEvPKT_iPS0_iii:
.text._Z16transpose_kernelIhEvPKT_iPS0_iii:
        /* <DEDUP_REMOVED lines=14> */
[----:B0-----:R-:W-:Y:S01]  /*00e0*/  @!P0 IMAD R0, R0, R5, RZ ;  /* 0x0000000500008224 */ /* 0x001fe200078e02ff */
[----:B------:R-:W-:-:S04]  /*00f0*/  @!P0 SHF.R.S32.HI R5, RZ, 0x1f, R3 ;  /* 0x0000001fff058819 */ /* 0x000fc80000011403 */
[----:B-1----:R-:W-:Y:S02]  /*0100*/  @!P0 IADD3 R2, P1, P2, R0, R10, R3 ;  /* 0x0000000a00028210 */ /* 0x002fe40007a3e003 */
[----:B------:R-:W-:-:S04]  /*0110*/  @!P0 SHF.R.S32.HI R0, RZ, 0x1f, R0 ;  /* 0x0000001fff008819 */ /* 0x000fc80000011400 */
[----:B------:R-:W-:-:S05]  /*0120*/  @!P0 IADD3.X R3, PT, PT, R0, R11, R5, P1, P2 ;  /* 0x0000000b00038210 */ /* 0x000fca0000fe4405 */
[----:B----4-:R-:W2:Y:S01]  /*0130*/  @!P0 LDG.E.U8.CONSTANT R2, desc[UR4][R2.64] ;  /* 0x0000000402028981 */ /* 0x010ea2000c1e9100 */
        /* <DEDUP_REMOVED lines=8> */
[----:B------:R-:W-:-:S05]  /*01c0*/  @!P0 IMAD.IADD R5, R0, 0x1, R7 ;  /* 0x0000000100058824 */ /* 0x000fca00078e0207 */
[----:B--2---:R0:W-:Y:S01]  /*01d0*/  @!P0 STS.U8 [R5], R2 ;  /* 0x0000000205008388 */ /* 0x0041e20000000000 */
[----:B------:R-:W-:Y:S06]  /*01e0*/  BAR.SYNC.DEFER_BLOCKING 0x0 ;  /* 0x0000000000007b1d */ /* 0x000fec0000010000 */
[----:B------:R-:W-:Y:S05]  /*01f0*/  @P1 EXIT ;  /* 0x000000000000194d */ /* 0x000fea0003800000 */
[----:B------:R-:W1:Y:S01]  /*0200*/  S2R R3, SR_CgaCtaId ;  /* 0x0000000000037919 */ /* 0x000e620000008800 */
[----:B------:R-:W-:Y:S01]  /*0210*/  MOV R0, 0x400 ;  /* 0x0000040000007802 */ /* 0x000fe20000000f00 */
[----:B------:R-:W2:Y:S01]  /*0220*/  LDCU UR6, c[0x0][0x398] ;  /* 0x00007300ff0677ac */ /* 0x000ea20008000800 */
[----:B------:R-:W0:Y:S02]  /*0230*/  LDCU.64 UR8, c[0x0][0x390] ;  /* 0x00007200ff0877ac */ /* 0x000e240008000a00 */
[----:B-1----:R-:W-:Y:S01]  /*0240*/  LEA R0, R3, R0, 0x18 ;  /* 0x0000000003007211 */ /* 0x002fe200078ec0ff */
[----:B--2---:R-:W-:-:S04]  /*0250*/  IMAD R3, R6, UR6, RZ ;  /* 0x0000000606037c24 */ /* 0x004fc8000f8e02ff */
[----:B------:R-:W-:Y:S01]  /*0260*/  IMAD R0, R7, 0x21, R0 ;  /* 0x0000002107007824 */ /* 0x000fe200078e0200 */
[----:B0-----:R-:W-:Y:S02]  /*0270*/  IADD3 R2, P0, P1, R3, UR8, R4 ;  /* 0x0000000803027c10 */ /* 0x001fe4000f91e004 */
[----:B------:R-:W-:Y:S01]  /*0280*/  SHF.R.S32.HI R3, RZ, 0x1f, R3 ;  /* 0x0000001fff037819 */ /* 0x000fe20000011403 */
[----:B------:R-:W-:-:S03]  /*0290*/  IMAD.IADD R0, R0, 0x1, R9 ;  /* 0x0000000100007824 */ /* 0x000fc600078e0209 */
[----:B------:R-:W-:Y:S02]  /*02a0*/  IADD3.X R3, PT, PT, R3, UR9, RZ, P0, P1 ;  /* 0x0000000903037c10 */ /* 0x000fe400087e24ff */
[----:B------:R-:W0:Y:S04]  /*02b0*/  LDS.U8 R5, [R0] ;  /* 0x0000000000057984 */ /* 0x000e280000000000 */
[----:B0-----:R-:W-:Y:S01]  /*02c0*/  STG.E.U8 desc[UR4][R2.64], R5 ;  /* 0x0000000502007986 */ /* 0x001fe2000c101104 */
[----:B------:R-:W-:Y:S05]  /*02d0*/  EXIT ;  /* 0x000000000000794d */ /* 0x000fea0003800000 */
.L_x_16:
        /* <DEDUP_REMOVED lines=10> */
.L_x_31:


//--------------------- .nv.shared._Z29transpose_multichannel_kernelIfLi4EEvPKT_iPS0_iii --------------------------
	.section	.nv.shared._Z29transpose_multichannel_kernelIfLi4EEvPKT_iPS0_iii,"aw",@nobits
	.sectionflags	@""
	.align	4
.nv.shared._Z29transpose_multichannel_kernelIfLi4EEvPKT_iPS0_iii:
	.zero		17920


//--------------------- .nv.shared.reserved.0     --------------------------
	.section	.nv.shared.reserved.0,"aw",@nobits
	.weak		__nv_reservedSMEM_offset_0_alias
	.size		__nv_reservedSMEM_offset_0_alias, 0, 64
	.other		__nv_reservedSMEM_offset_0_alias,@"STO_CUDA_RESERVED_SHARED STV_DEFAULT"
__nv_reservedSMEM_offset_0_alias:
	.zero		0
	.zero		64


//--------------------- .nv.shared._Z29transpose_multichannel_kernelIfLi3EEvPKT_iPS0_iii --------------------------
	.section	.nv.shared._Z29transpose_multichannel_kernelIfLi3EEvPKT_iPS0_iii,"aw",@nobits
	.sectionflags	@""
	.align	4
.nv.shared._Z29transpose_multichannel_kernelIfLi3EEvPKT_iPS0_iii:
	.zero		13696


//--------------------- .nv.shared._Z16transpose_kernelIfEvPKT_iPS0_iii --------------------------
	.section	.nv.shared._Z16transpose_kernelIfEvPKT_iPS0_iii,"aw",@nobits
	.sectionflags	@""
	.align	4
.nv.shared._Z16transpose_kernelIfEvPKT_iPS0_iii:
	.zero		5248


//--------------------- .nv.shared._Z29transpose_multichannel_kernelIiLi4EEvPKT_iPS0_iii --------------------------
	.section	.nv.shared._Z29transpose_multichannel_kernelIiLi4EEvPKT_iPS0_iii,"aw",@nobits
	.sectionflags	@""
	.align	4
.nv.shared._Z29transpose_multichannel_kernelIiLi4EEvPKT_iPS0_iii:
	.zero		17920


//--------------------- .nv.shared._Z29transpose_multichannel_kernelIiLi3EEvPKT_iPS0_iii --------------------------
	.section	.nv.shared._Z29transpose_multichannel_kernelIiLi3EEvPKT_iPS0_iii,"aw",@nobits
	.sectionflags	@""
	.align	4
.nv.shared._Z29transpose_multichannel_kernelIiLi3EEvPKT_iPS0_iii:
	.zero		13696


//--------------------- .nv.shared._Z16transpose_kernelIiEvPKT_iPS0_iii --------------------------
	.section	.nv.shared._Z16transpose_kernelIiEvPKT_iPS0_iii,"aw",@nobits
	.sectionflags	@""
	.align	4
.nv.shared._Z16transpose_kernelIiEvPKT_iPS0_iii:
	.zero		5248


//--------------------- .nv.shared._Z29transpose_multichannel_kernelIsLi4EEvPKT_iPS0_iii --------------------------
	.section	.nv.shared._Z29transpose_multichannel_kernelIsLi4EEvPKT_iPS0_iii,"aw",@nobits
	.sectionflags	@""
	.align	2
.nv.shared._Z29transpose_multichannel_kernelIsLi4EEvPKT_iPS0_iii:
	.zero		9472


//--------------------- .nv.shared._Z29transpose_multichannel_kernelIsLi3EEvPKT_iPS0_iii --------------------------
	.section	.nv.shared._Z29transpose_multichannel_kernelIsLi3EEvPKT_iPS0_iii,"aw",@nobits
	.sectionflags	@""
	.align	2
.nv.shared._Z29transpose_multichannel_kernelIsLi3EEvPKT_iPS0_iii:
	.zero		7360


//--------------------- .nv.shared._Z16transpose_kernelIsEvPKT_iPS0_iii --------------------------
	.section	.nv.shared._Z16transpose_kernelIsEvPKT_iPS0_iii,"aw",@nobits
	.sectionflags	@""
	.align	2
.nv.shared._Z16transpose_kernelIsEvPKT_iPS0_iii:
	.zero		3136


//--------------------- .nv.shared._Z29transpose_multichannel_kernelItLi4EEvPKT_iPS0_iii --------------------------
	.section	.nv.shared._Z29transpose_multichannel_kernelItLi4EEvPKT_iPS0_iii,"aw",@nobits
	.sectionflags	@""
	.align	2
.nv.shared._Z29transpose_multichannel_kernelItLi4EEvPKT_iPS0_iii:
	.zero		9472


//--------------------- .nv.shared._Z29transpose_multichannel_kernelItLi3EEvPKT_iPS0_iii --------------------------
	.section	.nv.shared._Z29transpose_multichannel_kernelItLi3EEvPKT_iPS0_iii,"aw",@nobits
	.sectionflags	@""
	.align	2
.nv.shared._Z29transpose_multichannel_kernelItLi3EEvPKT_iPS0_iii:
	.zero		7360


//--------------------- .nv.shared._Z16transpose_kernelItEvPKT_iPS0_iii --------------------------
	.section	.nv.shared._Z16transpose_kernelItEvPKT_iPS0_iii,"aw",@nobits
	.sectionflags	@""
	.align	2
.nv.shared._Z16transpose_kernelItEvPKT_iPS0_iii:
	.zero		3136


//--------------------- .nv.shared._Z29transpose_multichannel_kernelIhLi4EEvPKT_iPS0_iii --------------------------
	.section	.nv.shared._Z29transpose_multichannel_kernelIhLi4EEvPKT_iPS0_iii,"aw",@nobits
	.sectionflags	@""
.nv.shared._Z29transpose_multichannel_kernelIhLi4EEvPKT_iPS0_iii:
	.zero		5248


//--------------------- .nv.shared._Z29transpose_multichannel_kernelIhLi3EEvPKT_iPS0_iii --------------------------
	.section	.nv.shared._Z29transpose_multichannel_kernelIhLi3EEvPKT_iPS0_iii,"aw",@nobits
	.sectionflags	@""
.nv.shared._Z29transpose_multichannel_kernelIhLi3EEvPKT_iPS0_iii:
	.zero		4192


//--------------------- .nv.shared._Z16transpose_kernelIhEvPKT_iPS0_iii --------------------------
	.section	.nv.shared._Z16transpose_kernelIhEvPKT_iPS0_iii,"aw",@nobits
	.sectionflags	@""
.nv.shared._Z16transpose_kernelIhEvPKT_iPS0_iii:
	.zero		2080


//--------------------- .nv.constant0._Z29transpose_multichannel_kernelIfLi4EEvPKT_iPS0_iii --------------------------
	.section	.nv.constant0._Z29transpose_multichannel_kernelIfLi4EEvPKT_iPS0_iii,"a",@progbits
	.sectionflags	@""
	.align	4
.nv.constant0._Z29transpose_multichannel_kernelIfLi4EEvPKT_iPS0_iii:
	.zero		932


//--------------------- .nv.constant0._Z29transpose_multichannel_kernelIfLi3EEvPKT_iPS0_iii --------------------------
	.section	.nv.constant0._Z29transpose_multichannel_kernelIfLi3EEvPKT_iPS0_iii,"a",@progbits
	.sectionflags	@""
	.align	4
.nv.constant0._Z29transpose_multichannel_kernelIfLi3EEvPKT_iPS0_iii:
	.zero		932


//--------------------- .nv.constant0._Z16transpose_kernelIfEvPKT_iPS0_iii --------------------------
	.section	.nv.constant0._Z16transpose_kernelIfEvPKT_iPS0_iii,"a",@progbits
	.sectionflags	@""
	.align	4
.nv.constant0._Z16transpose_kernelIfEvPKT_iPS0_iii:
	.zero		932


//--------------------- .nv.constant0._Z29transpose_multichannel_kernelIiLi4EEvPKT_iPS0_iii --------------------------
	.section	.nv.constant0._Z29transpose_multichannel_kernelIiLi4EEvPKT_iPS0_iii,"a",@progbits
	.sectionflags	@""
	.align	4
.nv.constant0._Z29transpose_multichannel_kernelIiLi4EEvPKT_iPS0_iii:
	.zero		932


//--------------------- .nv.constant0._Z29transpose_multichannel_kernelIiLi3EEvPKT_iPS0_iii --------------------------
	.section	.nv.constant0._Z29transpose_multichannel_kernelIiLi3EEvPKT_iPS0_iii,"a",@progbits
	.sectionflags	@""
	.align	4
.nv.constant0._Z29transpose_multichannel_kernelIiLi3EEvPKT_iPS0_iii:
	.zero		932


//--------------------- .nv.constant0._Z16transpose_kernelIiEvPKT_iPS0_iii --------------------------
	.section	.nv.constant0._Z16transpose_kernelIiEvPKT_iPS0_iii,"a",@progbits
	.sectionflags	@""
	.align	4
.nv.constant0._Z16transpose_kernelIiEvPKT_iPS0_iii:
	.zero		932


//--------------------- .nv.constant0._Z29transpose_multichannel_kernelIsLi4EEvPKT_iPS0_iii --------------------------
	.section	.nv.constant0._Z29transpose_multichannel_kernelIsLi4EEvPKT_iPS0_iii,"a",@progbits
	.sectionflags	@""
	.align	4
.nv.constant0._Z29transpose_multichannel_kernelIsLi4EEvPKT_iPS0_iii:
	.zero		932


//--------------------- .nv.constant0._Z29transpose_multichannel_kernelIsLi3EEvPKT_iPS0_iii --------------------------
	.section	.nv.constant0._Z29transpose_multichannel_kernelIsLi3EEvPKT_iPS0_iii,"a",@progbits
	.sectionflags	@""
	.align	4
.nv.constant0._Z29transpose_multichannel_kernelIsLi3EEvPKT_iPS0_iii:
	.zero		932


//--------------------- .nv.constant0._Z16transpose_kernelIsEvPKT_iPS0_iii --------------------------
	.section	.nv.constant0._Z16transpose_kernelIsEvPKT_iPS0_iii,"a",@progbits
	.sectionflags	@""
	.align	4
.nv.constant0._Z16transpose_kernelIsEvPKT_iPS0_iii:
	.zero		932


//--------------------- .nv.constant0._Z29transpose_multichannel_kernelItLi4EEvPKT_iPS0_iii --------------------------
	.section	.nv.constant0._Z29transpose_multichannel_kernelItLi4EEvPKT_iPS0_iii,"a",@progbits
	.sectionflags	@""
	.align	4
.nv.constant0._Z29transpose_multichannel_kernelItLi4EEvPKT_iPS0_iii:
	.zero		932


//--------------------- .nv.constant0._Z29transpose_multichannel_kernelItLi3EEvPKT_iPS0_iii --------------------------
	.section	.nv.constant0._Z29transpose_multichannel_kernelItLi3EEvPKT_iPS0_iii,"a",@progbits
	.sectionflags	@""
	.align	4
.nv.constant0._Z29transpose_multichannel_kernelItLi3EEvPKT_iPS0_iii:
	.zero		932


//--------------------- .nv.constant0._Z16transpose_kernelItEvPKT_iPS0_iii --------------------------
	.section	.nv.constant0._Z16transpose_kernelItEvPKT_iPS0_iii,"a",@progbits
	.sectionflags	@""
	.align	4
.nv.constant0._Z16transpose_kernelItEvPKT_iPS0_iii:
	.zero		932


//--------------------- .nv.constant0._Z29transpose_multichannel_kernelIhLi4EEvPKT_iPS0_iii --------------------------
	.section	.nv.constant0._Z29transpose_multichannel_kernelIhLi4EEvPKT_iPS0_iii,"a",@progbits
	.sectionflags	@""
	.align	4
.nv.constant0._Z29transpose_multichannel_kernelIhLi4EEvPKT_iPS0_iii:
	.zero		932


//--------------------- .nv.constant0._Z29transpose_multichannel_kernelIhLi3EEvPKT_iPS0_iii --------------------------
	.section	.nv.constant0._Z29transpose_multichannel_kernelIhLi3EEvPKT_iPS0_iii,"a",@progbits
	.sectionflags	@""
	.align	4
.nv.constant0._Z29transpose_multichannel_kernelIhLi3EEvPKT_iPS0_iii:
	.zero		932


//--------------------- .nv.constant0._Z16transpose_kernelIhEvPKT_iPS0_iii --------------------------
	.section	.nv.constant0._Z16transpose_kernelIhEvPKT_iPS0_iii,"a",@progbits
	.sectionflags	@""
	.align	4
.nv.constant0._Z16transpose_kernelIhEvPKT_iPS0_iii:
	.zero		932


//--------------------- SYMBOLS --------------------------

	.type		.nv.reservedSmem.offset0,@object
	.size		.nv.reservedSmem.offset0,0x4
	.type		.nv.reservedSmem.cap,@object
	.size		.nv.reservedSmem.cap,0x4
